	.target	sm_100a

	.elftype	@"ET_EXEC"


//--------------------- .note.nv.tkinfo           --------------------------
	.section	.note.nv.tkinfo,"",@"SHT_NOTE"
	.sectionflags	@"SHF_NOTE_NV_TKINFO"
	.tkinfo
        /*0018*/ 	.word	0x00000002
        /*0030*/ 	.string	""
        /*0030*/ 	.string	"ptxas"
        /*0030*/ 	.string	"Cuda compilation tools, release 13.0, V13.0.88"
        /*0030*/ 	.string	"Build cuda_13.0.r13.0/compiler.36424714_0"
        /*0030*/ 	.string	"-arch sm_100a -m 64 "



//--------------------- .note.nv.cuinfo           --------------------------
	.section	.note.nv.cuinfo,"",@"SHT_NOTE"
	.sectionflags	@"SHF_NOTE_NV_CUINFO"
        /*0018*/ 	.short	0x0002
        /*001a*/ 	.short	0x0064
        /*001c*/ 	.short	0x0082
	.zero		2


//--------------------- .nv.info                  --------------------------
	.section	.nv.info,"",@"SHT_CUDA_INFO"
	.align	4


	//----- nvinfo : EIATTR_REGCOUNT
	.align		4
        /*0000*/ 	.byte	0x04, 0x2f
        /*0002*/ 	.short	(.L_19 - .L_18)
	.align		4
.L_18:
        /*0004*/ 	.word	index@(_ZN7cutlass13device_kernelINS_4gemm6kernel13GemmUniversalIN4cute5tupleIJiiiiEEENS1_10collective13CollectiveMmaINS1_35MainloopSm100TmaUmmaWarpSpecializedILi17ELi2ELi4ENS5_IJNS4_1CILi1EEESB_SB_EEEEENS5_IJNSA_ILi128EEENSA_ILi64EEESF_EEEaNS5_IJlSB_lEEEaSH_NS4_8TiledMMAINS4_8MMA_AtomIJNS4_15SM100_MMA_S8_SSIaaiLi128ELi64ELNS4_4UMMA5MajorE0ELSM_0ELNSL_8SaturateE0EEEEEENS4_6LayoutISC_NS5_IJNSA_ILi0EEESR_SR_EEEEENS5_IJNS4_10UnderscoreESU_SU_EEEEENS4_13SM90_TMA_LOADENS4_14ComposedLayoutINS4_7SwizzleILi2ELi4ELi3EEENS4_18smem_ptr_flag_bitsILi8EEENSQ_INS5_IJNSA_ILi8EEESF_EEENS5_IJSF_SB_EEEEEEEvNS4_8identityESX_S17_vS18_EENS_8epilogue10collective18CollectiveEpilogueINS1A_23Sm100TmaWarpSpecializedILi1ELi1ELi64ELb0ELb0EEEJSG_NS5_IJNSQ_ISE_SB_EENSQ_ISF_SB_EEEEEaSH_aSH_NS1A_6fusion15FusionCallbacksIS1E_NS1I_17LinearCombinationIaiaiLNS_15FloatRoundStyleE2EEESG_S1H_JEEENS4_5SM1004TMEM4LOAD26SM100_TMEM_LOAD_32dp32b64xESX_S17_NS4_39AutoVectorizingCopyWithAssumedAlignmentILi128EEENS4_14SM90_TMA_STOREES17_S1T_S1T_EEEvvEEEEvNT_6ParamsE)
        /*0008*/ 	.word	0x000000c6


	//----- nvinfo : EIATTR_FRAME_SIZE
	.align		4
.L_19:
        /*000c*/ 	.byte	0x04, 0x11
        /*000e*/ 	.short	(.L_21 - .L_20)
	.align		4
.L_20:
        /*0010*/ 	.word	index@($__internal_2_$__cuda_sm10x_tcgen05_guardrail_trap_unallocated_columns_being_dealloced)
        /*0014*/ 	.word	0x00000000


	//----- nvinfo : EIATTR_FRAME_SIZE
	.align		4
.L_21:
        /*0018*/ 	.byte	0x04, 0x11
        /*001a*/ 	.short	(.L_23 - .L_22)
	.align		4
.L_22:
        /*001c*/ 	.word	index@($__internal_1_$__cuda_sm10x_tcgen05_guardrail_trap_phase_invalid_during_alloc)
        /*0020*/ 	.word	0x00000000


	//----- nvinfo : EIATTR_FRAME_SIZE
	.align		4
.L_23:
        /*0024*/ 	.byte	0x04, 0x11
        /*0026*/ 	.short	(.L_25 - .L_24)
	.align		4
.L_24:
        /*0028*/ 	.word	index@($__internal_0_$__cuda_sm10x_tcgen05_guardrail_trap_col_being_dealloced_not_returned_by_alloc)
        /*002c*/ 	.word	0x00000000


	//----- nvinfo : EIATTR_FRAME_SIZE
	.align		4
.L_25:
        /*0030*/ 	.byte	0x04, 0x11
        /*0032*/ 	.short	(.L_27 - .L_26)
	.align		4
.L_26:
        /*0034*/ 	.word	index@(_ZN7cutlass13device_kernelINS_4gemm6kernel13GemmUniversalIN4cute5tupleIJiiiiEEENS1_10collective13CollectiveMmaINS1_35MainloopSm100TmaUmmaWarpSpecializedILi17ELi2ELi4ENS5_IJNS4_1CILi1EEESB_SB_EEEEENS5_IJNSA_ILi128EEENSA_ILi64EEESF_EEEaNS5_IJlSB_lEEEaSH_NS4_8TiledMMAINS4_8MMA_AtomIJNS4_15SM100_MMA_S8_SSIaaiLi128ELi64ELNS4_4UMMA5MajorE0ELSM_0ELNSL_8SaturateE0EEEEEENS4_6LayoutISC_NS5_IJNSA_ILi0EEESR_SR_EEEEENS5_IJNS4_10UnderscoreESU_SU_EEEEENS4_13SM90_TMA_LOADENS4_14ComposedLayoutINS4_7SwizzleILi2ELi4ELi3EEENS4_18smem_ptr_flag_bitsILi8EEENSQ_INS5_IJNSA_ILi8EEESF_EEENS5_IJSF_SB_EEEEEEEvNS4_8identityESX_S17_vS18_EENS_8epilogue10collective18CollectiveEpilogueINS1A_23Sm100TmaWarpSpecializedILi1ELi1ELi64ELb0ELb0EEEJSG_NS5_IJNSQ_ISE_SB_EENSQ_ISF_SB_EEEEEaSH_aSH_NS1A_6fusion15FusionCallbacksIS1E_NS1I_17LinearCombinationIaiaiLNS_15FloatRoundStyleE2EEESG_S1H_JEEENS4_5SM1004TMEM4LOAD26SM100_TMEM_LOAD_32dp32b64xESX_S17_NS4_39AutoVectorizingCopyWithAssumedAlignmentILi128EEENS4_14SM90_TMA_STOREES17_S1T_S1T_EEEvvEEEEvNT_6ParamsE)
        /*0038*/ 	.word	0x00000000


	//----- nvinfo : EIATTR_MIN_STACK_SIZE
	.align		4
.L_27:
        /*003c*/ 	.byte	0x04, 0x12
        /*003e*/ 	.short	(.L_29 - .L_28)
	.align		4
.L_28:
        /*0040*/ 	.word	index@(_ZN7cutlass13device_kernelINS_4gemm6kernel13GemmUniversalIN4cute5tupleIJiiiiEEENS1_10collective13CollectiveMmaINS1_35MainloopSm100TmaUmmaWarpSpecializedILi17ELi2ELi4ENS5_IJNS4_1CILi1EEESB_SB_EEEEENS5_IJNSA_ILi128EEENSA_ILi64EEESF_EEEaNS5_IJlSB_lEEEaSH_NS4_8TiledMMAINS4_8MMA_AtomIJNS4_15SM100_MMA_S8_SSIaaiLi128ELi64ELNS4_4UMMA5MajorE0ELSM_0ELNSL_8SaturateE0EEEEEENS4_6LayoutISC_NS5_IJNSA_ILi0EEESR_SR_EEEEENS5_IJNS4_10UnderscoreESU_SU_EEEEENS4_13SM90_TMA_LOADENS4_14ComposedLayoutINS4_7SwizzleILi2ELi4ELi3EEENS4_18smem_ptr_flag_bitsILi8EEENSQ_INS5_IJNSA_ILi8EEESF_EEENS5_IJSF_SB_EEEEEEEvNS4_8identityESX_S17_vS18_EENS_8epilogue10collective18CollectiveEpilogueINS1A_23Sm100TmaWarpSpecializedILi1ELi1ELi64ELb0ELb0EEEJSG_NS5_IJNSQ_ISE_SB_EENSQ_ISF_SB_EEEEEaSH_aSH_NS1A_6fusion15FusionCallbacksIS1E_NS1I_17LinearCombinationIaiaiLNS_15FloatRoundStyleE2EEESG_S1H_JEEENS4_5SM1004TMEM4LOAD26SM100_TMEM_LOAD_32dp32b64xESX_S17_NS4_39AutoVectorizingCopyWithAssumedAlignmentILi128EEENS4_14SM90_TMA_STOREES17_S1T_S1T_EEEvvEEEEvNT_6ParamsE)
        /*0044*/ 	.word	0x00000000
.L_29:


//--------------------- .nv.compat                --------------------------
	.section	.nv.compat,"",@"SHT_CUDA_COMPAT_INFO"
	.align	4
        /*0000*/ 	.byte	0x02, 0x09, 0x01, 0x00, 0x02, 0x02, 0x03, 0x00, 0x02, 0x05, 0x06, 0x00, 0x03, 0x07, 0x01, 0x01
        /*0010*/ 	.byte	0x02, 0x03, 0x01, 0x00, 0x02, 0x06, 0x01, 0x00, 0x04, 0x0b, 0x08, 0x00, 0x01, 0x00, 0x00, 0x00
        /*0020*/ 	.byte	0x00, 0x00, 0x00, 0x00


//--------------------- .nv.info._ZN7cutlass13device_kernelINS_4gemm6kernel13GemmUniversalIN4cute5tupleIJiiiiEEENS1_10collective13CollectiveMmaINS1_35MainloopSm100TmaUmmaWarpSpecializedILi17ELi2ELi4ENS5_IJNS4_1CILi1EEESB_SB_EEEEENS5_IJNSA_ILi128EEENSA_ILi64EEESF_EEEaNS5_IJlSB_lEEEaSH_NS4_8TiledMMAINS4_8MMA_AtomIJNS4_15SM100_MMA_S8_SSIaaiLi128ELi64ELNS4_4UMMA5MajorE0ELSM_0ELNSL_8SaturateE0EEEEEENS4_6LayoutISC_NS5_IJNSA_ILi0EEESR_SR_EEEEENS5_IJNS4_10UnderscoreESU_SU_EEEEENS4_13SM90_TMA_LOADENS4_14ComposedLayoutINS4_7SwizzleILi2ELi4ELi3EEENS4_18smem_ptr_flag_bitsILi8EEENSQ_INS5_IJNSA_ILi8EEESF_EEENS5_IJSF_SB_EEEEEEEvNS4_8identityESX_S17_vS18_EENS_8epilogue10collective18CollectiveEpilogueINS1A_23Sm100TmaWarpSpecializedILi1ELi1ELi64ELb0ELb0EEEJSG_NS5_IJNSQ_ISE_SB_EENSQ_ISF_SB_EEEEEaSH_aSH_NS1A_6fusion15FusionCallbacksIS1E_NS1I_17LinearCombinationIaiaiLNS_15FloatRoundStyleE2EEESG_S1H_JEEENS4_5SM1004TMEM4LOAD26SM100_TMEM_LOAD_32dp32b64xESX_S17_NS4_39AutoVectorizingCopyWithAssumedAlignmentILi128EEENS4_14SM90_TMA_STOREES17_S1T_S1T_EEEvvEEEEvNT_6ParamsE --------------------------
	.section	.nv.info._ZN7cutlass13device_kernelINS_4gemm6kernel13GemmUniversalIN4cute5tupleIJiiiiEEENS1_10collective13CollectiveMmaINS1_35MainloopSm100TmaUmmaWarpSpecializedILi17ELi2ELi4ENS5_IJNS4_1CILi1EEESB_SB_EEEEENS5_IJNSA_ILi128EEENSA_ILi64EEESF_EEEaNS5_IJlSB_lEEEaSH_NS4_8TiledMMAINS4_8MMA_AtomIJNS4_15SM100_MMA_S8_SSIaaiLi128ELi64ELNS4_4UMMA5MajorE0ELSM_0ELNSL_8SaturateE0EEEEEENS4_6LayoutISC_NS5_IJNSA_ILi0EEESR_SR_EEEEENS5_IJNS4_10UnderscoreESU_SU_EEEEENS4_13SM90_TMA_LOADENS4_14ComposedLayoutINS4_7SwizzleILi2ELi4ELi3EEENS4_18smem_ptr_flag_bitsILi8EEENSQ_INS5_IJNSA_ILi8EEESF_EEENS5_IJSF_SB_EEEEEEEvNS4_8identityESX_S17_vS18_EENS_8epilogue10collective18CollectiveEpilogueINS1A_23Sm100TmaWarpSpecializedILi1ELi1ELi64ELb0ELb0EEEJSG_NS5_IJNSQ_ISE_SB_EENSQ_ISF_SB_EEEEEaSH_aSH_NS1A_6fusion15FusionCallbacksIS1E_NS1I_17LinearCombinationIaiaiLNS_15FloatRoundStyleE2EEESG_S1H_JEEENS4_5SM1004TMEM4LOAD26SM100_TMEM_LOAD_32dp32b64xESX_S17_NS4_39AutoVectorizingCopyWithAssumedAlignmentILi128EEENS4_14SM90_TMA_STOREES17_S1T_S1T_EEEvvEEEEvNT_6ParamsE,"",@"SHT_CUDA_INFO"
	.sectionflags	@""
	.align	4


	//----- nvinfo : EIATTR_CUDA_API_VERSION
	.align		4
        /*0000*/ 	.byte	0x04, 0x37
        /*0002*/ 	.short	(.L_31 - .L_30)
.L_30:
        /*0004*/ 	.word	0x00000082


	//----- nvinfo : EIATTR_KPARAM_INFO
	.align		4
.L_31:
        /*0008*/ 	.byte	0x04, 0x17
        /*000a*/ 	.short	(.L_33 - .L_32)
.L_32:
        /*000c*/ 	.word	0x00000000
        /*0010*/ 	.short	0x0000
        /*0012*/ 	.short	0x0000
        /*0014*/ 	.byte	0x00, 0xf0, 0x01, 0x20


	//----- nvinfo : EIATTR_AT_ENTRY_FRAGMENTS
	.align		4
.L_33:
        /*0018*/ 	.byte	0x04, 0x4f
        /*001a*/ 	.short	(.L_35 - .L_34)


	//   ....[0]....
.L_34:
        /*001c*/ 	.word	0x00000006


	//----- nvinfo : EIATTR_RESERVED_SMEM_USED
	.align		4
.L_35:
        /*0020*/ 	.byte	0x01, 0x41
	.zero		2


	//----- nvinfo : EIATTR_SPARSE_MMA_MASK
	.align		4
        /*0024*/ 	.byte	0x03, 0x50
        /*0026*/ 	.short	0x0000


	//----- nvinfo : EIATTR_TCGEN05_1CTA_USED
	.align		4
        /*0028*/ 	.byte	0x01, 0x51
	.zero		2


	//----- nvinfo : EIATTR_MAXREG_COUNT
	.align		4
        /*002c*/ 	.byte	0x03, 0x1b
        /*002e*/ 	.short	0x00ff


	//----- nvinfo : EIATTR_NUM_BARRIERS
	.align		4
        /*0030*/ 	.byte	0x02, 0x4c
        /*0032*/ 	.byte	0x07
	.zero		1


	//----- nvinfo : EIATTR_EXTERNS
	.align		4
        /*0034*/ 	.byte	0x04, 0x0f
        /*0036*/ 	.short	(.L_37 - .L_36)


	//   ....[0]....
	.align		4
.L_36:
        /*0038*/ 	.word	index@(__assertfail)


	//----- nvinfo : EIATTR_MERCURY_ISA_VERSION
	.align		4
.L_37:
        /*003c*/ 	.byte	0x03, 0x5f
        /*003e*/ 	.short	0x0101


	//----- nvinfo : EIATTR_INT_WARP_WIDE_INSTR_OFFSETS
	.align		4
        /*0040*/ 	.byte	0x04, 0x31
        /*0042*/ 	.short	(.L_39 - .L_38)


	//   ....[0]....
.L_38:
        /*0044*/ 	.word	0x00001f60


	//   ....[1]....
        /*0048*/ 	.word	0x00004020


	//   ....[2]....
        /*004c*/ 	.word	0x00004040


	//   ....[3]....
        /*0050*/ 	.word	0x00004070


	//   ....[4]....
        /*0054*/ 	.word	0x00004a80


	//   ....[5]....
        /*0058*/ 	.word	0x00004b70


	//----- nvinfo : EIATTR_COOP_GROUP_MASK_REGIDS
	.align		4
.L_39:
        /*005c*/ 	.byte	0x04, 0x29
        /*005e*/ 	.short	(.L_41 - .L_40)


	//   ....[0]....
.L_40:
        /*0060*/ 	.word	0xffffffff


	//   ....[1]....
        /*0064*/ 	.word	0xffffffff


	//   ....[2]....
        /*0068*/ 	.word	0xffffffff


	//   ....[3]....
        /*006c*/ 	.word	0xffffffff


	//   ....[4]....
        /*0070*/ 	.word	0xffffffff


	//   ....[5]....
        /*0074*/ 	.word	0xffffffff


	//   ....[6]....
        /*0078*/ 	.word	0xffffffff


	//   ....[7]....
        /*007c*/ 	.word	0xffffffff


	//   ....[8]....
        /*0080*/ 	.word	0xffffffff


	//   ....[9]....
        /*0084*/ 	.word	0xffffffff


	//   ....[10]....
        /*0088*/ 	.word	0xffffffff


	//   ....[11]....
        /*008c*/ 	.word	0xffffffff


	//   ....[12]....
        /*0090*/ 	.word	0xffffffff


	//----- nvinfo : EIATTR_COOP_GROUP_INSTR_OFFSETS
	.align		4
.L_41:
        /*0094*/ 	.byte	0x04, 0x28
        /*0096*/ 	.short	(.L_43 - .L_42)


	//   ....[0]....
.L_42:
        /*0098*/ 	.word	0x00000090


	//   ....[1]....
        /*009c*/ 	.word	0x000004d0


	//   ....[2]....
        /*00a0*/ 	.word	0x00000810


	//   ....[3]....
        /*00a4*/ 	.word	0x00000950


	//   ....[4]....
        /*00a8*/ 	.word	0x00000a50


	//   ....[5]....
        /*00ac*/ 	.word	0x00000bc0


	//   ....[6]....
        /*00b0*/ 	.word	0x00000d60


	//   ....[7]....
        /*00b4*/ 	.word	0x00001e40


	//   ....[8]....
        /*00b8*/ 	.word	0x00003370


	//   ....[9]....
        /*00bc*/ 	.word	0x00003580


	//   ....[10]....
        /*00c0*/ 	.word	0x000035b0


	//   ....[11]....
        /*00c4*/ 	.word	0x00003f00


	//   ....[12]....
        /*00c8*/ 	.word	0x00004130


	//----- nvinfo : EIATTR_VRC_CTA_INIT_COUNT
	.align		4
.L_43:
        /*00cc*/ 	.byte	0x02, 0x4a
        /*00ce*/ 	.byte	0x80
	.zero		1


	//----- nvinfo : EIATTR_SYSCALL_OFFSETS
	.align		4
        /*00d0*/ 	.byte	0x04, 0x46
        /*00d2*/ 	.short	(.L_45 - .L_44)


	//   ....[0]....
.L_44:
        /*00d4*/ 	.word	0x000055a0


	//   ....[1]....
        /*00d8*/ 	.word	0x000056e0


	//   ....[2]....
        /*00dc*/ 	.word	0x00005e80


	//----- nvinfo : EIATTR_MBARRIER_INSTR_OFFSETS
	.align		4
.L_45:
        /*00e0*/ 	.byte	0x04, 0x39
        /*00e2*/ 	.short	(.L_47 - .L_46)


	//   ....[0]....
.L_46:
        /*00e4*/ 	.word	0x000005d0
        /*00e8*/ 	.word	0x000000ff
        /*00ec*/ 	.word	0x00000000
        /*00f0*/ 	.short	0x0100
        /*00f2*/ 	.byte	0x05
	.zero		1


	//   ....[1]....
        /*00f4*/ 	.word	0x000005e0
        /*00f8*/ 	.word	0x000000ff
        /*00fc*/ 	.word	0x00000088
        /*0100*/ 	.short	0x0100
        /*0102*/ 	.byte	0x05
	.zero		1


	//   ....[2]....
        /*0104*/ 	.word	0x000005f0
        /*0108*/ 	.word	0x000000ff
        /*010c*/ 	.word	0x00000008
        /*0110*/ 	.short	0x0100
        /*0112*/ 	.byte	0x05
	.zero		1


	//   ....[3]....
        /*0114*/ 	.word	0x00000600
        /*0118*/ 	.word	0x000000ff
        /*011c*/ 	.word	0x00000090
        /*0120*/ 	.short	0x0100
        /*0122*/ 	.byte	0x05
	.zero		1


	//   ....[4]....
        /*0124*/ 	.word	0x00000610
        /*0128*/ 	.word	0x000000ff
        /*012c*/ 	.word	0x00000010
        /*0130*/ 	.short	0x0100
        /*0132*/ 	.byte	0x05
	.zero		1


	//   ....[5]....
        /*0134*/ 	.word	0x00000620
        /*0138*/ 	.word	0x000000ff
        /*013c*/ 	.word	0x00000098
        /*0140*/ 	.short	0x0100
        /*0142*/ 	.byte	0x05
	.zero		1


	//   ....[6]....
        /*0144*/ 	.word	0x00000630
        /*0148*/ 	.word	0x000000ff
        /*014c*/ 	.word	0x00000018
        /*0150*/ 	.short	0x0100
        /*0152*/ 	.byte	0x05
	.zero		1


	//   ....[7]....
        /*0154*/ 	.word	0x00000640
        /*0158*/ 	.word	0x000000ff
        /*015c*/ 	.word	0x000000a0
        /*0160*/ 	.short	0x0100
        /*0162*/ 	.byte	0x05
	.zero		1


	//   ....[8]....
        /*0164*/ 	.word	0x00000650
        /*0168*/ 	.word	0x000000ff
        /*016c*/ 	.word	0x00000020
        /*0170*/ 	.short	0x0100
        /*0172*/ 	.byte	0x05
	.zero		1


	//   ....[9]....
        /*0174*/ 	.word	0x00000660
        /*0178*/ 	.word	0x000000ff
        /*017c*/ 	.word	0x000000a8
        /*0180*/ 	.short	0x0100
        /*0182*/ 	.byte	0x05
	.zero		1


	//   ....[10]....
        /*0184*/ 	.word	0x00000670
        /*0188*/ 	.word	0x000000ff
        /*018c*/ 	.word	0x00000028
        /*0190*/ 	.short	0x0100
        /*0192*/ 	.byte	0x05
	.zero		1


	//   ....[11]....
        /*0194*/ 	.word	0x00000680
        /*0198*/ 	.word	0x000000ff
        /*019c*/ 	.word	0x000000b0
        /*01a0*/ 	.short	0x0100
        /*01a2*/ 	.byte	0x05
	.zero		1


	//   ....[12]....
        /*01a4*/ 	.word	0x00000690
        /*01a8*/ 	.word	0x000000ff
        /*01ac*/ 	.word	0x00000030
        /*01b0*/ 	.short	0x0100
        /*01b2*/ 	.byte	0x05
	.zero		1


	//   ....[13]....
        /*01b4*/ 	.word	0x000006a0
        /*01b8*/ 	.word	0x000000ff
        /*01bc*/ 	.word	0x000000b8
        /*01c0*/ 	.short	0x0100
        /*01c2*/ 	.byte	0x05
	.zero		1


	//   ....[14]....
        /*01c4*/ 	.word	0x000006b0
        /*01c8*/ 	.word	0x000000ff
        /*01cc*/ 	.word	0x00000038
        /*01d0*/ 	.short	0x0100
        /*01d2*/ 	.byte	0x05
	.zero		1


	//   ....[15]....
        /*01d4*/ 	.word	0x000006c0
        /*01d8*/ 	.word	0x000000ff
        /*01dc*/ 	.word	0x000000c0
        /*01e0*/ 	.short	0x0100
        /*01e2*/ 	.byte	0x05
	.zero		1


	//   ....[16]....
        /*01e4*/ 	.word	0x000006d0
        /*01e8*/ 	.word	0x000000ff
        /*01ec*/ 	.word	0x00000040
        /*01f0*/ 	.short	0x0100
        /*01f2*/ 	.byte	0x05
	.zero		1


	//   ....[17]....
        /*01f4*/ 	.word	0x000006e0
        /*01f8*/ 	.word	0x000000ff
        /*01fc*/ 	.word	0x000000c8
        /*0200*/ 	.short	0x0100
        /*0202*/ 	.byte	0x05
	.zero		1


	//   ....[18]....
        /*0204*/ 	.word	0x000006f0
        /*0208*/ 	.word	0x000000ff
        /*020c*/ 	.word	0x00000048
        /*0210*/ 	.short	0x0100
        /*0212*/ 	.byte	0x05
	.zero		1


	//   ....[19]....
        /*0214*/ 	.word	0x00000700
        /*0218*/ 	.word	0x000000ff
        /*021c*/ 	.word	0x000000d0
        /*0220*/ 	.short	0x0100
        /*0222*/ 	.byte	0x05
	.zero		1


	//   ....[20]....
        /*0224*/ 	.word	0x00000710
        /*0228*/ 	.word	0x000000ff
        /*022c*/ 	.word	0x00000050
        /*0230*/ 	.short	0x0100
        /*0232*/ 	.byte	0x05
	.zero		1


	//   ....[21]....
        /*0234*/ 	.word	0x00000720
        /*0238*/ 	.word	0x000000ff
        /*023c*/ 	.word	0x000000d8
        /*0240*/ 	.short	0x0100
        /*0242*/ 	.byte	0x05
	.zero		1


	//   ....[22]....
        /*0244*/ 	.word	0x00000730
        /*0248*/ 	.word	0x000000ff
        /*024c*/ 	.word	0x00000058
        /*0250*/ 	.short	0x0100
        /*0252*/ 	.byte	0x05
	.zero		1


	//   ....[23]....
        /*0254*/ 	.word	0x00000740
        /*0258*/ 	.word	0x000000ff
        /*025c*/ 	.word	0x000000e0
        /*0260*/ 	.short	0x0100
        /*0262*/ 	.byte	0x05
	.zero		1


	//   ....[24]....
        /*0264*/ 	.word	0x00000750
        /*0268*/ 	.word	0x000000ff
        /*026c*/ 	.word	0x00000060
        /*0270*/ 	.short	0x0100
        /*0272*/ 	.byte	0x05
	.zero		1


	//   ....[25]....
        /*0274*/ 	.word	0x00000760
        /*0278*/ 	.word	0x000000ff
        /*027c*/ 	.word	0x000000e8
        /*0280*/ 	.short	0x0100
        /*0282*/ 	.byte	0x05
	.zero		1


	//   ....[26]....
        /*0284*/ 	.word	0x00000770
        /*0288*/ 	.word	0x000000ff
        /*028c*/ 	.word	0x00000068
        /*0290*/ 	.short	0x0100
        /*0292*/ 	.byte	0x05
	.zero		1


	//   ....[27]....
        /*0294*/ 	.word	0x00000780
        /*0298*/ 	.word	0x000000ff
        /*029c*/ 	.word	0x000000f0
        /*02a0*/ 	.short	0x0100
        /*02a2*/ 	.byte	0x05
	.zero		1


	//   ....[28]....
        /*02a4*/ 	.word	0x00000790
        /*02a8*/ 	.word	0x000000ff
        /*02ac*/ 	.word	0x00000070
        /*02b0*/ 	.short	0x0100
        /*02b2*/ 	.byte	0x05
	.zero		1


	//   ....[29]....
        /*02b4*/ 	.word	0x000007a0
        /*02b8*/ 	.word	0x000000ff
        /*02bc*/ 	.word	0x000000f8
        /*02c0*/ 	.short	0x0100
        /*02c2*/ 	.byte	0x05
	.zero		1


	//   ....[30]....
        /*02c4*/ 	.word	0x000007b0
        /*02c8*/ 	.word	0x000000ff
        /*02cc*/ 	.word	0x00000078
        /*02d0*/ 	.short	0x0100
        /*02d2*/ 	.byte	0x05
	.zero		1


	//   ....[31]....
        /*02d4*/ 	.word	0x000007c0
        /*02d8*/ 	.word	0x000000ff
        /*02dc*/ 	.word	0x00000100
        /*02e0*/ 	.short	0x0100
        /*02e2*/ 	.byte	0x05
	.zero		1


	//   ....[32]....
        /*02e4*/ 	.word	0x000007d0
        /*02e8*/ 	.word	0x000000ff
        /*02ec*/ 	.word	0x00000080
        /*02f0*/ 	.short	0x0100
        /*02f2*/ 	.byte	0x05
	.zero		1


	//   ....[33]....
        /*02f4*/ 	.word	0x000007e0
        /*02f8*/ 	.word	0x000000ff
        /*02fc*/ 	.word	0x00000108
        /*0300*/ 	.short	0x0100
        /*0302*/ 	.byte	0x05
	.zero		1


	//   ....[34]....
        /*0304*/ 	.word	0x00000920
        /*0308*/ 	.word	0x000000ff
        /*030c*/ 	.word	0x00000110
        /*0310*/ 	.short	0x0100
        /*0312*/ 	.byte	0x06
	.zero		1


	//   ....[35]....
        /*0314*/ 	.word	0x00000930
        /*0318*/ 	.word	0x000000ff
        /*031c*/ 	.word	0x00000118
        /*0320*/ 	.short	0x0100
        /*0322*/ 	.byte	0x06
	.zero		1


	//   ....[36]....
        /*0324*/ 	.word	0x00000a20
        /*0328*/ 	.word	0x000000ff
        /*032c*/ 	.word	0x00000120
        /*0330*/ 	.short	0x0100
        /*0332*/ 	.byte	0x05
	.zero		1


	//   ....[37]....
        /*0334*/ 	.word	0x00000a30
        /*0338*/ 	.word	0x000000ff
        /*033c*/ 	.word	0x00000128
        /*0340*/ 	.short	0x0100
        /*0342*/ 	.byte	0x05
	.zero		1


	//   ....[38]....
        /*0344*/ 	.word	0x00000b70
        /*0348*/ 	.word	0x000000ff
        /*034c*/ 	.word	0x00000130
        /*0350*/ 	.short	0x0100
        /*0352*/ 	.byte	0x05
	.zero		1


	//   ....[39]....
        /*0354*/ 	.word	0x00000b80
        /*0358*/ 	.word	0x000000ff
        /*035c*/ 	.word	0x00000140
        /*0360*/ 	.short	0x0100
        /*0362*/ 	.byte	0x05
	.zero		1


	//   ....[40]....
        /*0364*/ 	.word	0x00000b90
        /*0368*/ 	.word	0x000000ff
        /*036c*/ 	.word	0x00000138
        /*0370*/ 	.short	0x0100
        /*0372*/ 	.byte	0x05
	.zero		1


	//   ....[41]....
        /*0374*/ 	.word	0x00000ba0
        /*0378*/ 	.word	0x000000ff
        /*037c*/ 	.word	0x00000148
        /*0380*/ 	.short	0x0100
        /*0382*/ 	.byte	0x05
	.zero		1


	//   ....[42]....
        /*0384*/ 	.word	0x00000cd0
        /*0388*/ 	.word	0x000000ff
        /*038c*/ 	.word	0x00000150
        /*0390*/ 	.short	0x0100
        /*0392*/ 	.byte	0x06
	.zero		1


	//   ....[43]....
        /*0394*/ 	.word	0x00000ce0
        /*0398*/ 	.word	0x000000ff
        /*039c*/ 	.word	0x00000170
        /*03a0*/ 	.short	0x0100
        /*03a2*/ 	.byte	0x06
	.zero		1


	//   ....[44]....
        /*03a4*/ 	.word	0x00000cf0
        /*03a8*/ 	.word	0x000000ff
        /*03ac*/ 	.word	0x00000158
        /*03b0*/ 	.short	0x0100
        /*03b2*/ 	.byte	0x06
	.zero		1


	//   ....[45]....
        /*03b4*/ 	.word	0x00000d00
        /*03b8*/ 	.word	0x000000ff
        /*03bc*/ 	.word	0x00000178
        /*03c0*/ 	.short	0x0100
        /*03c2*/ 	.byte	0x06
	.zero		1


	//   ....[46]....
        /*03c4*/ 	.word	0x00000d10
        /*03c8*/ 	.word	0x000000ff
        /*03cc*/ 	.word	0x00000160
        /*03d0*/ 	.short	0x0100
        /*03d2*/ 	.byte	0x06
	.zero		1


	//   ....[47]....
        /*03d4*/ 	.word	0x00000d20
        /*03d8*/ 	.word	0x000000ff
        /*03dc*/ 	.word	0x00000180
        /*03e0*/ 	.short	0x0100
        /*03e2*/ 	.byte	0x06
	.zero		1


	//   ....[48]....
        /*03e4*/ 	.word	0x00000d30
        /*03e8*/ 	.word	0x000000ff
        /*03ec*/ 	.word	0x00000168
        /*03f0*/ 	.short	0x0100
        /*03f2*/ 	.byte	0x06
	.zero		1


	//   ....[49]....
        /*03f4*/ 	.word	0x00000d40
        /*03f8*/ 	.word	0x000000ff
        /*03fc*/ 	.word	0x00000188
        /*0400*/ 	.short	0x0100
        /*0402*/ 	.byte	0x06
	.zero		1


	//   ....[50]....
        /*0404*/ 	.word	0x00000e30
        /*0408*/ 	.word	0x000000ff
        /*040c*/ 	.word	0x00000190
        /*0410*/ 	.short	0x0100
        /*0412*/ 	.byte	0x05
	.zero		1


	//   ....[51]....
        /*0414*/ 	.word	0x00000e40
        /*0418*/ 	.word	0x000000ff
        /*041c*/ 	.word	0x000001a0
        /*0420*/ 	.short	0x0100
        /*0422*/ 	.byte	0x05
	.zero		1


	//   ....[52]....
        /*0424*/ 	.word	0x00000e50
        /*0428*/ 	.word	0x000000ff
        /*042c*/ 	.word	0x00000198
        /*0430*/ 	.short	0x0100
        /*0432*/ 	.byte	0x05
	.zero		1


	//   ....[53]....
        /*0434*/ 	.word	0x00000e60
        /*0438*/ 	.word	0x000000ff
        /*043c*/ 	.word	0x000001a8
        /*0440*/ 	.short	0x0100
        /*0442*/ 	.byte	0x05
	.zero		1


	//   ....[54]....
        /*0444*/ 	.word	0x00001740
        /*0448*/ 	.word	0x00000003
        /*044c*/ 	.word	0x000001a0
        /*0450*/ 	.short	0x010a
        /*0452*/ 	.byte	0xff
	.zero		1


	//   ....[55]....
        /*0454*/ 	.word	0x00001770
        /*0458*/ 	.word	0x00000003
        /*045c*/ 	.word	0x00000190
        /*0460*/ 	.short	0x0101
        /*0462*/ 	.byte	0xff
	.zero		1


	//   ....[56]....
        /*0464*/ 	.word	0x00001840
        /*0468*/ 	.word	0x000000ff
        /*046c*/ 	.word	0x00000088
        /*0470*/ 	.short	0x010a
        /*0472*/ 	.byte	0x08
	.zero		1


	//   ....[57]....
        /*0474*/ 	.word	0x000018e0
        /*0478*/ 	.word	0x000000ff
        /*047c*/ 	.word	0x00000088
        /*0480*/ 	.short	0x010a
        /*0482*/ 	.byte	0x21
	.zero		1


	//   ....[58]....
        /*0484*/ 	.word	0x00001a30
        /*0488*/ 	.word	0x000000ff
        /*048c*/ 	.word	0x00000088
        /*0490*/ 	.short	0x010a
        /*0492*/ 	.byte	0x08
	.zero		1


	//   ....[59]....
        /*0494*/ 	.word	0x00001b40
        /*0498*/ 	.word	0x000000ff
        /*049c*/ 	.word	0x00000128
        /*04a0*/ 	.short	0x0101
        /*04a2*/ 	.byte	0x04
	.zero		1


	//   ....[60]....
        /*04a4*/ 	.word	0x00001b60
        /*04a8*/ 	.word	0x000000ff
        /*04ac*/ 	.word	0x00000088
        /*04b0*/ 	.short	0x010a
        /*04b2*/ 	.byte	0x08
	.zero		1


	//   ....[61]....
        /*04b4*/ 	.word	0x00001be0
        /*04b8*/ 	.word	0x000000ff
        /*04bc*/ 	.word	0x00000088
        /*04c0*/ 	.short	0x010a
        /*04c2*/ 	.byte	0x11
	.zero		1


	//   ....[62]....
        /*04c4*/ 	.word	0x00001d30
        /*04c8*/ 	.word	0x000000ff
        /*04cc*/ 	.word	0x00000088
        /*04d0*/ 	.short	0x010a
        /*04d2*/ 	.byte	0x08
	.zero		1


	//   ....[63]....
        /*04d4*/ 	.word	0x00001e70
        /*04d8*/ 	.word	0x00000002
        /*04dc*/ 	.word	0x00000130
        /*04e0*/ 	.short	0x010a
        /*04e2*/ 	.byte	0xff
	.zero		1


	//   ....[64]....
        /*04e4*/ 	.word	0x00001f30
        /*04e8*/ 	.word	0x00000002
        /*04ec*/ 	.word	0x00000000
        /*04f0*/ 	.short	0x0101
        /*04f2*/ 	.byte	0xff
	.zero		1


	//   ....[65]....
        /*04f4*/ 	.word	0x00002490
        /*04f8*/ 	.word	0x000000ff
        /*04fc*/ 	.word	0x00000000
        /*0500*/ 	.short	0x010a
        /*0502*/ 	.byte	0x05
	.zero		1


	//   ....[66]....
        /*0504*/ 	.word	0x00002520
        /*0508*/ 	.word	0x000000ff
        /*050c*/ 	.word	0x00000000
        /*0510*/ 	.short	0x010a
        /*0512*/ 	.byte	0x05
	.zero		1


	//   ....[67]....
        /*0514*/ 	.word	0x000025b0
        /*0518*/ 	.word	0x000000ff
        /*051c*/ 	.word	0x00000000
        /*0520*/ 	.short	0x010a
        /*0522*/ 	.byte	0x05
	.zero		1


	//   ....[68]....
        /*0524*/ 	.word	0x00002640
        /*0528*/ 	.word	0x000000ff
        /*052c*/ 	.word	0x00000000
        /*0530*/ 	.short	0x010a
        /*0532*/ 	.byte	0x05
	.zero		1


	//   ....[69]....
        /*0534*/ 	.word	0x000026d0
        /*0538*/ 	.word	0x000000ff
        /*053c*/ 	.word	0x00000000
        /*0540*/ 	.short	0x010a
        /*0542*/ 	.byte	0x05
	.zero		1


	//   ....[70]....
        /*0544*/ 	.word	0x00002760
        /*0548*/ 	.word	0x000000ff
        /*054c*/ 	.word	0x00000000
        /*0550*/ 	.short	0x010a
        /*0552*/ 	.byte	0x05
	.zero		1


	//   ....[71]....
        /*0554*/ 	.word	0x000027f0
        /*0558*/ 	.word	0x000000ff
        /*055c*/ 	.word	0x00000000
        /*0560*/ 	.short	0x010a
        /*0562*/ 	.byte	0x05
	.zero		1


	//   ....[72]....
        /*0564*/ 	.word	0x00002880
        /*0568*/ 	.word	0x000000ff
        /*056c*/ 	.word	0x00000000
        /*0570*/ 	.short	0x010a
        /*0572*/ 	.byte	0x05
	.zero		1


	//   ....[73]....
        /*0574*/ 	.word	0x00002910
        /*0578*/ 	.word	0x000000ff
        /*057c*/ 	.word	0x00000000
        /*0580*/ 	.short	0x010a
        /*0582*/ 	.byte	0x05
	.zero		1


	//   ....[74]....
        /*0584*/ 	.word	0x000029a0
        /*0588*/ 	.word	0x000000ff
        /*058c*/ 	.word	0x00000000
        /*0590*/ 	.short	0x010a
        /*0592*/ 	.byte	0x05
	.zero		1


	//   ....[75]....
        /*0594*/ 	.word	0x00002a30
        /*0598*/ 	.word	0x000000ff
        /*059c*/ 	.word	0x00000000
        /*05a0*/ 	.short	0x010a
        /*05a2*/ 	.byte	0x05
	.zero		1


	//   ....[76]....
        /*05a4*/ 	.word	0x00002ac0
        /*05a8*/ 	.word	0x000000ff
        /*05ac*/ 	.word	0x00000000
        /*05b0*/ 	.short	0x010a
        /*05b2*/ 	.byte	0x05
	.zero		1


	//   ....[77]....
        /*05b4*/ 	.word	0x00002b50
        /*05b8*/ 	.word	0x000000ff
        /*05bc*/ 	.word	0x00000000
        /*05c0*/ 	.short	0x010a
        /*05c2*/ 	.byte	0x05
	.zero		1


	//   ....[78]....
        /*05c4*/ 	.word	0x00002be0
        /*05c8*/ 	.word	0x000000ff
        /*05cc*/ 	.word	0x00000000
        /*05d0*/ 	.short	0x010a
        /*05d2*/ 	.byte	0x05
	.zero		1


	//   ....[79]....
        /*05d4*/ 	.word	0x00002c70
        /*05d8*/ 	.word	0x000000ff
        /*05dc*/ 	.word	0x00000000
        /*05e0*/ 	.short	0x010a
        /*05e2*/ 	.byte	0x05
	.zero		1


	//   ....[80]....
        /*05e4*/ 	.word	0x00002d00
        /*05e8*/ 	.word	0x000000ff
        /*05ec*/ 	.word	0x00000000
        /*05f0*/ 	.short	0x010a
        /*05f2*/ 	.byte	0x05
	.zero		1


	//   ....[81]....
        /*05f4*/ 	.word	0x00002da0
        /*05f8*/ 	.word	0x00000000
        /*05fc*/ 	.word	0x00000000
        /*0600*/ 	.short	0x010a
        /*0602*/ 	.byte	0xff
	.zero		1


	//   ....[82]....
        /*0604*/ 	.word	0x00002ec0
        /*0608*/ 	.word	0x00000000
        /*060c*/ 	.word	0x00000190
        /*0610*/ 	.short	0x010a
        /*0612*/ 	.byte	0xff
	.zero		1


	//   ....[83]....
        /*0614*/ 	.word	0x00002f20
        /*0618*/ 	.word	0x00000004
        /*061c*/ 	.word	0x00000000
        /*0620*/ 	.short	0x0101
        /*0622*/ 	.byte	0xff
	.zero		1


	//   ....[84]....
        /*0624*/ 	.word	0x00002f40
        /*0628*/ 	.word	0x000000ff
        /*062c*/ 	.word	0x00000140
        /*0630*/ 	.short	0x010a
        /*0632*/ 	.byte	0x05
	.zero		1


	//   ....[85]....
        /*0634*/ 	.word	0x00003060
        /*0638*/ 	.word	0x00000000
        /*063c*/ 	.word	0x00000130
        /*0640*/ 	.short	0x010a
        /*0642*/ 	.byte	0xff
	.zero		1


	//   ....[86]....
        /*0644*/ 	.word	0x00003170
        /*0648*/ 	.word	0x00000000
        /*064c*/ 	.word	0x00000000
        /*0650*/ 	.short	0x0101
        /*0652*/ 	.byte	0xff
	.zero		1


	//   ....[87]....
        /*0654*/ 	.word	0x00003200
        /*0658*/ 	.word	0x000000ff
        /*065c*/ 	.word	0x00000140
        /*0660*/ 	.short	0x0106
        /*0662*/ 	.byte	0x05
	.zero		1


	//   ....[88]....
        /*0664*/ 	.word	0x00003220
        /*0668*/ 	.word	0x000000ff
        /*066c*/ 	.word	0x00000140
        /*0670*/ 	.short	0x010a
        /*0672*/ 	.byte	0x05
	.zero		1


	//   ....[89]....
        /*0674*/ 	.word	0x000032b0
        /*0678*/ 	.word	0x000000ff
        /*067c*/ 	.word	0x00000140
        /*0680*/ 	.short	0x0106
        /*0682*/ 	.byte	0x04
	.zero		1


	//   ....[90]....
        /*0684*/ 	.word	0x000032f0
        /*0688*/ 	.word	0x00000000
        /*068c*/ 	.word	0x00000140
        /*0690*/ 	.short	0x010a
        /*0692*/ 	.byte	0xff
	.zero		1


	//   ....[91]....
        /*0694*/ 	.word	0x000037f0
        /*0698*/ 	.word	0x00000000
        /*069c*/ 	.word	0x00000130
        /*06a0*/ 	.short	0x010a
        /*06a2*/ 	.byte	0xff
	.zero		1


	//   ....[92]....
        /*06a4*/ 	.word	0x00003900
        /*06a8*/ 	.word	0x00000003
        /*06ac*/ 	.word	0x00000000
        /*06b0*/ 	.short	0x0101
        /*06b2*/ 	.byte	0xff
	.zero		1


	//   ....[93]....
        /*06b4*/ 	.word	0x00003910
        /*06b8*/ 	.word	0x000000ff
        /*06bc*/ 	.word	0x00000000
        /*06c0*/ 	.short	0x010a
        /*06c2*/ 	.byte	0x04
	.zero		1


	//   ....[94]....
        /*06c4*/ 	.word	0x00003930
        /*06c8*/ 	.word	0x000000ff
        /*06cc*/ 	.word	0x00000170
        /*06d0*/ 	.short	0x010a
        /*06d2*/ 	.byte	0x08
	.zero		1


	//   ....[95]....
        /*06d4*/ 	.word	0x00003a00
        /*06d8*/ 	.word	0x000000ff
        /*06dc*/ 	.word	0x00000000
        /*06e0*/ 	.short	0x010a
        /*06e2*/ 	.byte	0x07
	.zero		1


	//   ....[96]....
        /*06e4*/ 	.word	0x00003b40
        /*06e8*/ 	.word	0x000000ff
        /*06ec*/ 	.word	0x00000000
        /*06f0*/ 	.short	0x010a
        /*06f2*/ 	.byte	0x04
	.zero		1


	//   ....[97]....
        /*06f4*/ 	.word	0x00003d30
        /*06f8*/ 	.word	0x000000ff
        /*06fc*/ 	.word	0x00000000
        /*0700*/ 	.short	0x010a
        /*0702*/ 	.byte	0x05
	.zero		1


	//   ....[98]....
        /*0704*/ 	.word	0x00003dc0
        /*0708*/ 	.word	0x000000ff
        /*070c*/ 	.word	0x00000000
        /*0710*/ 	.short	0x010a
        /*0712*/ 	.byte	0x05
	.zero		1


	//   ....[99]....
        /*0714*/ 	.word	0x00003e50
        /*0718*/ 	.word	0x000000ff
        /*071c*/ 	.word	0x00000000
        /*0720*/ 	.short	0x010a
        /*0722*/ 	.byte	0x05
	.zero		1


	//   ....[100]....
        /*0724*/ 	.word	0x00003ee0
        /*0728*/ 	.word	0x000000ff
        /*072c*/ 	.word	0x00000000
        /*0730*/ 	.short	0x010a
        /*0732*/ 	.byte	0x07
	.zero		1


	//   ....[101]....
        /*0734*/ 	.word	0x00004320
        /*0738*/ 	.word	0x00000000
        /*073c*/ 	.word	0x00000130
        /*0740*/ 	.short	0x010a
        /*0742*/ 	.byte	0xff
	.zero		1


	//   ....[102]....
        /*0744*/ 	.word	0x00004410
        /*0748*/ 	.word	0x00000000
        /*074c*/ 	.word	0x00000000
        /*0750*/ 	.short	0x0101
        /*0752*/ 	.byte	0xff
	.zero		1


	//   ....[103]....
        /*0754*/ 	.word	0x00004730
        /*0758*/ 	.word	0x000000ff
        /*075c*/ 	.word	0x00000128
        /*0760*/ 	.short	0x010a
        /*0762*/ 	.byte	0x06
	.zero		1


	//   ....[104]....
        /*0764*/ 	.word	0x000048b0
        /*0768*/ 	.word	0x000000ff
        /*076c*/ 	.word	0x00000118
        /*0770*/ 	.short	0x010a
        /*0772*/ 	.byte	0x06
	.zero		1


	//   ....[105]....
        /*0774*/ 	.word	0x00004be0
        /*0778*/ 	.word	0x000000ff
        /*077c*/ 	.word	0x00000110
        /*0780*/ 	.short	0x010b
        /*0782*/ 	.byte	0x06
	.zero		1


	//   ....[106]....
        /*0784*/ 	.word	0x00004c00
        /*0788*/ 	.word	0x000000ff
        /*078c*/ 	.word	0x00000000
        /*0790*/ 	.short	0x0101
        /*0792*/ 	.byte	0x25
	.zero		1


	//   ....[107]....
        /*0794*/ 	.word	0x00004c40
        /*0798*/ 	.word	0x00000000
        /*079c*/ 	.word	0x00000118
        /*07a0*/ 	.short	0x010a
        /*07a2*/ 	.byte	0xff
	.zero		1


	//   ....[108]....
        /*07a4*/ 	.word	0x00004fb0
        /*07a8*/ 	.word	0x00000000
        /*07ac*/ 	.word	0x00000130
        /*07b0*/ 	.short	0x010a
        /*07b2*/ 	.byte	0xff
	.zero		1


	//   ....[109]....
        /*07b4*/ 	.word	0x000050c0
        /*07b8*/ 	.word	0x00000000
        /*07bc*/ 	.word	0x00000000
        /*07c0*/ 	.short	0x0101
        /*07c2*/ 	.byte	0xff
	.zero		1


	//   ....[110]....
        /*07c4*/ 	.word	0x00005a60
        /*07c8*/ 	.word	0x000000ff
        /*07cc*/ 	.word	0x00000110
        /*07d0*/ 	.short	0x010a
        /*07d2*/ 	.byte	0x2b
	.zero		1


	//   ....[111]....
        /*07d4*/ 	.word	0x00005a70
        /*07d8*/ 	.word	0x00000094
        /*07dc*/ 	.word	0x00000150
        /*07e0*/ 	.short	0x010a
        /*07e2*/ 	.byte	0xff
	.zero		1


	//   ....[112]....
        /*07e4*/ 	.word	0x00005c00
        /*07e8*/ 	.word	0x000000ff
        /*07ec*/ 	.word	0x00000110
        /*07f0*/ 	.short	0x010a
        /*07f2*/ 	.byte	0x2b
	.zero		1


	//   ....[113]....
        /*07f4*/ 	.word	0x00005d00
        /*07f8*/ 	.word	0x000000ff
        /*07fc*/ 	.word	0x00000000
        /*0800*/ 	.short	0x0101
        /*0802*/ 	.byte	0x04
	.zero		1


	//   ....[114]....
        /*0804*/ 	.word	0x00005d60
        /*0808*/ 	.word	0x00000094
        /*080c*/ 	.word	0x00000150
        /*0810*/ 	.short	0x010a
        /*0812*/ 	.byte	0xff
	.zero		1


	//   ....[115]....
        /*0814*/ 	.word	0x000060d0
        /*0818*/ 	.word	0x000000ff
        /*081c*/ 	.word	0x00000000
        /*0820*/ 	.short	0x0101
        /*0822*/ 	.byte	0x05
	.zero		1


	//   ....[116]....
        /*0824*/ 	.word	0x000072c0
        /*0828*/ 	.word	0x00000003
        /*082c*/ 	.word	0x000001a0
        /*0830*/ 	.short	0x010a
        /*0832*/ 	.byte	0xff
	.zero		1


	//   ....[117]....
        /*0834*/ 	.word	0x00007320
        /*0838*/ 	.word	0x00000002
        /*083c*/ 	.word	0x00000088
        /*0840*/ 	.short	0x010a
        /*0842*/ 	.byte	0xff
	.zero		1


	//   ....[118]....
        /*0844*/ 	.word	0x00007380
        /*0848*/ 	.word	0x00000002
        /*084c*/ 	.word	0x00000088
        /*0850*/ 	.short	0x010a
        /*0852*/ 	.byte	0xff
	.zero		1


	//   ....[119]....
        /*0854*/ 	.word	0x000073d0
        /*0858*/ 	.word	0x00000002
        /*085c*/ 	.word	0x00000130
        /*0860*/ 	.short	0x010a
        /*0862*/ 	.byte	0xff
	.zero		1


	//   ....[120]....
        /*0864*/ 	.word	0x00007430
        /*0868*/ 	.word	0x00000000
        /*086c*/ 	.word	0x00000000
        /*0870*/ 	.short	0x010a
        /*0872*/ 	.byte	0xff
	.zero		1


	//   ....[121]....
        /*0874*/ 	.word	0x00007490
        /*0878*/ 	.word	0x00000000
        /*087c*/ 	.word	0x00000000
        /*0880*/ 	.short	0x010a
        /*0882*/ 	.byte	0xff
	.zero		1


	//   ....[122]....
        /*0884*/ 	.word	0x000074f0
        /*0888*/ 	.word	0x00000000
        /*088c*/ 	.word	0x00000000
        /*0890*/ 	.short	0x010a
        /*0892*/ 	.byte	0xff
	.zero		1


	//   ....[123]....
        /*0894*/ 	.word	0x00007550
        /*0898*/ 	.word	0x00000000
        /*089c*/ 	.word	0x00000000
        /*08a0*/ 	.short	0x010a
        /*08a2*/ 	.byte	0xff
	.zero		1


	//   ....[124]....
        /*08a4*/ 	.word	0x000075b0
        /*08a8*/ 	.word	0x00000000
        /*08ac*/ 	.word	0x00000000
        /*08b0*/ 	.short	0x010a
        /*08b2*/ 	.byte	0xff
	.zero		1


	//   ....[125]....
        /*08b4*/ 	.word	0x00007610
        /*08b8*/ 	.word	0x00000000
        /*08bc*/ 	.word	0x00000000
        /*08c0*/ 	.short	0x010a
        /*08c2*/ 	.byte	0xff
	.zero		1


	//   ....[126]....
        /*08c4*/ 	.word	0x00007670
        /*08c8*/ 	.word	0x00000000
        /*08cc*/ 	.word	0x00000000
        /*08d0*/ 	.short	0x010a
        /*08d2*/ 	.byte	0xff
	.zero		1


	//   ....[127]....
        /*08d4*/ 	.word	0x000076d0
        /*08d8*/ 	.word	0x00000000
        /*08dc*/ 	.word	0x00000000
        /*08e0*/ 	.short	0x010a
        /*08e2*/ 	.byte	0xff
	.zero		1


	//   ....[128]....
        /*08e4*/ 	.word	0x00007730
        /*08e8*/ 	.word	0x00000000
        /*08ec*/ 	.word	0x00000000
        /*08f0*/ 	.short	0x010a
        /*08f2*/ 	.byte	0xff
	.zero		1


	//   ....[129]....
        /*08f4*/ 	.word	0x00007790
        /*08f8*/ 	.word	0x00000000
        /*08fc*/ 	.word	0x00000000
        /*0900*/ 	.short	0x010a
        /*0902*/ 	.byte	0xff
	.zero		1


	//   ....[130]....
        /*0904*/ 	.word	0x000077f0
        /*0908*/ 	.word	0x00000000
        /*090c*/ 	.word	0x00000000
        /*0910*/ 	.short	0x010a
        /*0912*/ 	.byte	0xff
	.zero		1


	//   ....[131]....
        /*0914*/ 	.word	0x00007850
        /*0918*/ 	.word	0x00000000
        /*091c*/ 	.word	0x00000000
        /*0920*/ 	.short	0x010a
        /*0922*/ 	.byte	0xff
	.zero		1


	//   ....[132]....
        /*0924*/ 	.word	0x000078b0
        /*0928*/ 	.word	0x00000000
        /*092c*/ 	.word	0x00000000
        /*0930*/ 	.short	0x010a
        /*0932*/ 	.byte	0xff
	.zero		1


	//   ....[133]....
        /*0934*/ 	.word	0x00007910
        /*0938*/ 	.word	0x00000000
        /*093c*/ 	.word	0x00000000
        /*0940*/ 	.short	0x010a
        /*0942*/ 	.byte	0xff
	.zero		1


	//   ....[134]....
        /*0944*/ 	.word	0x00007970
        /*0948*/ 	.word	0x00000000
        /*094c*/ 	.word	0x00000000
        /*0950*/ 	.short	0x010a
        /*0952*/ 	.byte	0xff
	.zero		1


	//   ....[135]....
        /*0954*/ 	.word	0x000079d0
        /*0958*/ 	.word	0x00000000
        /*095c*/ 	.word	0x00000000
        /*0960*/ 	.short	0x010a
        /*0962*/ 	.byte	0xff
	.zero		1


	//   ....[136]....
        /*0964*/ 	.word	0x00007a20
        /*0968*/ 	.word	0x00000000
        /*096c*/ 	.word	0x00000190
        /*0970*/ 	.short	0x010a
        /*0972*/ 	.byte	0xff
	.zero		1


	//   ....[137]....
        /*0974*/ 	.word	0x00007a80
        /*0978*/ 	.word	0x00000000
        /*097c*/ 	.word	0x00000140
        /*0980*/ 	.short	0x010a
        /*0982*/ 	.byte	0xff
	.zero		1


	//   ....[138]....
        /*0984*/ 	.word	0x00007ad0
        /*0988*/ 	.word	0x00000000
        /*098c*/ 	.word	0x00000130
        /*0990*/ 	.short	0x010a
        /*0992*/ 	.byte	0xff
	.zero		1


	//   ....[139]....
        /*0994*/ 	.word	0x00007b30
        /*0998*/ 	.word	0x00000000
        /*099c*/ 	.word	0x00000140
        /*09a0*/ 	.short	0x010a
        /*09a2*/ 	.byte	0xff
	.zero		1


	//   ....[140]....
        /*09a4*/ 	.word	0x00007b80
        /*09a8*/ 	.word	0x00000000
        /*09ac*/ 	.word	0x00000130
        /*09b0*/ 	.short	0x010a
        /*09b2*/ 	.byte	0xff
	.zero		1


	//   ....[141]....
        /*09b4*/ 	.word	0x00007be0
        /*09b8*/ 	.word	0x00000003
        /*09bc*/ 	.word	0x00000170
        /*09c0*/ 	.short	0x010a
        /*09c2*/ 	.byte	0xff
	.zero		1


	//   ....[142]....
        /*09c4*/ 	.word	0x00007c40
        /*09c8*/ 	.word	0x00000000
        /*09cc*/ 	.word	0x00000000
        /*09d0*/ 	.short	0x010a
        /*09d2*/ 	.byte	0xff
	.zero		1


	//   ....[143]....
        /*09d4*/ 	.word	0x00007ca0
        /*09d8*/ 	.word	0x00000000
        /*09dc*/ 	.word	0x00000000
        /*09e0*/ 	.short	0x010a
        /*09e2*/ 	.byte	0xff
	.zero		1


	//   ....[144]....
        /*09e4*/ 	.word	0x00007d00
        /*09e8*/ 	.word	0x00000000
        /*09ec*/ 	.word	0x00000000
        /*09f0*/ 	.short	0x010a
        /*09f2*/ 	.byte	0xff
	.zero		1


	//   ....[145]....
        /*09f4*/ 	.word	0x00007d60
        /*09f8*/ 	.word	0x00000000
        /*09fc*/ 	.word	0x00000000
        /*0a00*/ 	.short	0x010a
        /*0a02*/ 	.byte	0xff
	.zero		1


	//   ....[146]....
        /*0a04*/ 	.word	0x00007dc0
        /*0a08*/ 	.word	0x00000000
        /*0a0c*/ 	.word	0x00000000
        /*0a10*/ 	.short	0x010a
        /*0a12*/ 	.byte	0xff
	.zero		1


	//   ....[147]....
        /*0a14*/ 	.word	0x00007e10
        /*0a18*/ 	.word	0x00000000
        /*0a1c*/ 	.word	0x00000130
        /*0a20*/ 	.short	0x010a
        /*0a22*/ 	.byte	0xff
	.zero		1


	//   ....[148]....
        /*0a24*/ 	.word	0x00007e70
        /*0a28*/ 	.word	0x00000000
        /*0a2c*/ 	.word	0x00000128
        /*0a30*/ 	.short	0x010a
        /*0a32*/ 	.byte	0xff
	.zero		1


	//   ....[149]....
        /*0a34*/ 	.word	0x00007ed0
        /*0a38*/ 	.word	0x00000003
        /*0a3c*/ 	.word	0x00000118
        /*0a40*/ 	.short	0x010a
        /*0a42*/ 	.byte	0xff
	.zero		1


	//   ....[150]....
        /*0a44*/ 	.word	0x00007f20
        /*0a48*/ 	.word	0x00000000
        /*0a4c*/ 	.word	0x00000130
        /*0a50*/ 	.short	0x010a
        /*0a52*/ 	.byte	0xff
	.zero		1


	//   ....[151]....
        /*0a54*/ 	.word	0x00007f80
        /*0a58*/ 	.word	0x00000000
        /*0a5c*/ 	.word	0x00000110
        /*0a60*/ 	.short	0x010a
        /*0a62*/ 	.byte	0xff
	.zero		1


	//   ....[152]....
        /*0a64*/ 	.word	0x00007fd0
        /*0a68*/ 	.word	0x00000094
        /*0a6c*/ 	.word	0x00000150
        /*0a70*/ 	.short	0x010a
        /*0a72*/ 	.byte	0xff
	.zero		1


	//----- nvinfo : EIATTR_NUM_MBARRIERS
	.align		4
.L_47:
        /*0a74*/ 	.byte	0x03, 0x38
        /*0a76*/ 	.short	0x0036


	//----- nvinfo : EIATTR_EXIT_INSTR_OFFSETS
	.align		4
        /*0a78*/ 	.byte	0x04, 0x1c
        /*0a7a*/ 	.short	(.L_49 - .L_48)


	//   ....[0]....
.L_48:
        /*0a7c*/ 	.word	0x00002dd0


	//   ....[1]....
        /*0a80*/ 	.word	0x000032c0


	//   ....[2]....
        /*0a84*/ 	.word	0x00003320


	//   ....[3]....
        /*0a88*/ 	.word	0x00004140


	//   ....[4]....
        /*0a8c*/ 	.word	0x00004c70


	//   ....[5]....
        /*0a90*/ 	.word	0x00004cb0


	//   ....[6]....
        /*0a94*/ 	.word	0x000072b0


	//----- nvinfo : EIATTR_MAX_THREADS
	.align		4
.L_49:
        /*0a98*/ 	.byte	0x04, 0x05
        /*0a9a*/ 	.short	(.L_51 - .L_50)
.L_50:
        /*0a9c*/ 	.word	0x00000100
        /*0aa0*/ 	.word	0x00000001
        /*0aa4*/ 	.word	0x00000001


	//----- nvinfo : EIATTR_CRS_STACK_SIZE
	.align		4
.L_51:
        /*0aa8*/ 	.byte	0x04, 0x1e
        /*0aaa*/ 	.short	(.L_53 - .L_52)
.L_52:
        /*0aac*/ 	.word	0x00000000


	//----- nvinfo : EIATTR_CBANK_PARAM_SIZE
	.align		4
.L_53:
        /*0ab0*/ 	.byte	0x03, 0x19
        /*0ab2*/ 	.short	0x0800


	//----- nvinfo : EIATTR_PARAM_CBANK
	.align		4
        /*0ab4*/ 	.byte	0x04, 0x0a
        /*0ab6*/ 	.short	(.L_55 - .L_54)
	.align		4
.L_54:
        /*0ab8*/ 	.word	index@(.nv.constant0._ZN7cutlass13device_kernelINS_4gemm6kernel13GemmUniversalIN4cute5tupleIJiiiiEEENS1_10collective13CollectiveMmaINS1_35MainloopSm100TmaUmmaWarpSpecializedILi17ELi2ELi4ENS5_IJNS4_1CILi1EEESB_SB_EEEEENS5_IJNSA_ILi128EEENSA_ILi64EEESF_EEEaNS5_IJlSB_lEEEaSH_NS4_8TiledMMAINS4_8MMA_AtomIJNS4_15SM100_MMA_S8_SSIaaiLi128ELi64ELNS4_4UMMA5MajorE0ELSM_0ELNSL_8SaturateE0EEEEEENS4_6LayoutISC_NS5_IJNSA_ILi0EEESR_SR_EEEEENS5_IJNS4_10UnderscoreESU_SU_EEEEENS4_13SM90_TMA_LOADENS4_14ComposedLayoutINS4_7SwizzleILi2ELi4ELi3EEENS4_18smem_ptr_flag_bitsILi8EEENSQ_INS5_IJNSA_ILi8EEESF_EEENS5_IJSF_SB_EEEEEEEvNS4_8identityESX_S17_vS18_EENS_8epilogue10collective18CollectiveEpilogueINS1A_23Sm100TmaWarpSpecializedILi1ELi1ELi64ELb0ELb0EEEJSG_NS5_IJNSQ_ISE_SB_EENSQ_ISF_SB_EEEEEaSH_aSH_NS1A_6fusion15FusionCallbacksIS1E_NS1I_17LinearCombinationIaiaiLNS_15FloatRoundStyleE2EEESG_S1H_JEEENS4_5SM1004TMEM4LOAD26SM100_TMEM_LOAD_32dp32b64xESX_S17_NS4_39AutoVectorizingCopyWithAssumedAlignmentILi128EEENS4_14SM90_TMA_STOREES17_S1T_S1T_EEEvvEEEEvNT_6ParamsE)
        /*0abc*/ 	.short	0x0380
        /*0abe*/ 	.short	0x0800


	//----- nvinfo : EIATTR_SW_WAR
	.align		4
.L_55:
        /*0ac0*/ 	.byte	0x04, 0x36
        /*0ac2*/ 	.short	(.L_57 - .L_56)
.L_56:
        /*0ac4*/ 	.word	0x00000008
.L_57:


//--------------------- .nv.callgraph             --------------------------
	.section	.nv.callgraph,"",@"SHT_CUDA_CALLGRAPH"
	.align	4
	.sectionentsize	8
	.align		4
        /*0000*/ 	.word	0x00000000
	.align		4
        /*0004*/ 	.word	0xffffffff
	.align		4
        /*0008*/ 	.word	index@(_ZN7cutlass13device_kernelINS_4gemm6kernel13GemmUniversalIN4cute5tupleIJiiiiEEENS1_10collective13CollectiveMmaINS1_35MainloopSm100TmaUmmaWarpSpecializedILi17ELi2ELi4ENS5_IJNS4_1CILi1EEESB_SB_EEEEENS5_IJNSA_ILi128EEENSA_ILi64EEESF_EEEaNS5_IJlSB_lEEEaSH_NS4_8TiledMMAINS4_8MMA_AtomIJNS4_15SM100_MMA_S8_SSIaaiLi128ELi64ELNS4_4UMMA5MajorE0ELSM_0ELNSL_8SaturateE0EEEEEENS4_6LayoutISC_NS5_IJNSA_ILi0EEESR_SR_EEEEENS5_IJNS4_10UnderscoreESU_SU_EEEEENS4_13SM90_TMA_LOADENS4_14ComposedLayoutINS4_7SwizzleILi2ELi4ELi3EEENS4_18smem_ptr_flag_bitsILi8EEENSQ_INS5_IJNSA_ILi8EEESF_EEENS5_IJSF_SB_EEEEEEEvNS4_8identityESX_S17_vS18_EENS_8epilogue10collective18CollectiveEpilogueINS1A_23Sm100TmaWarpSpecializedILi1ELi1ELi64ELb0ELb0EEEJSG_NS5_IJNSQ_ISE_SB_EENSQ_ISF_SB_EEEEEaSH_aSH_NS1A_6fusion15FusionCallbacksIS1E_NS1I_17LinearCombinationIaiaiLNS_15FloatRoundStyleE2EEESG_S1H_JEEENS4_5SM1004TMEM4LOAD26SM100_TMEM_LOAD_32dp32b64xESX_S17_NS4_39AutoVectorizingCopyWithAssumedAlignmentILi128EEENS4_14SM90_TMA_STOREES17_S1T_S1T_EEEvvEEEEvNT_6ParamsE)
	.align		4
        /*000c*/ 	.word	index@(__assertfail)
	.align		4
        /*0010*/ 	.word	0x00000000
	.align		4
        /*0014*/ 	.word	0xfffffffe
	.align		4
        /*0018*/ 	.word	0x00000000
	.align		4
        /*001c*/ 	.word	0xfffffffd
	.align		4
        /*0020*/ 	.word	0x00000000
	.align		4
        /*0024*/ 	.word	0xfffffffc


//--------------------- .nv.constant4             --------------------------
	.section	.nv.constant4,"a",@progbits
	.align	8
	.align		8
.nv.constant4:
        /*0000*/ 	.dword	__assertfail
	.align		8
        /*0008*/ 	.dword	__unnamed_1
	.align		8
        /*0010*/ 	.dword	__unnamed_2
	.align		8
        /*0018*/ 	.dword	_ZN39_INTERNAL_dd90e6bc_4_k_cu_731e32b7_93064cuda3std3__45__cpo5beginE
	.align		8
        /*0020*/ 	.dword	_ZN39_INTERNAL_dd90e6bc_4_k_cu_731e32b7_93064cuda3std3__45__cpo3endE
	.align		8
        /*0028*/ 	.dword	_ZN39_INTERNAL_dd90e6bc_4_k_cu_731e32b7_93064cuda3std3__45__cpo6cbeginE
	.align		8
        /*0030*/ 	.dword	_ZN39_INTERNAL_dd90e6bc_4_k_cu_731e32b7_93064cuda3std3__45__cpo4cendE
	.align		8
        /*0038*/ 	.dword	_ZN39_INTERNAL_dd90e6bc_4_k_cu_731e32b7_93064cuda3std3__441_GLOBAL__N__dd90e6bc_4_k_cu_731e32b7_93066ignoreE
	.align		8
        /*0040*/ 	.dword	_ZN39_INTERNAL_dd90e6bc_4_k_cu_731e32b7_93064cuda3std3__419piecewise_constructE
	.align		8
        /*0048*/ 	.dword	_ZN39_INTERNAL_dd90e6bc_4_k_cu_731e32b7_93064cuda3std3__48in_placeE
	.align		8
        /*0050*/ 	.dword	_ZN39_INTERNAL_dd90e6bc_4_k_cu_731e32b7_93064cuda3std6ranges3__45__cpo4swapE
	.align		8
        /*0058*/ 	.dword	_ZN39_INTERNAL_dd90e6bc_4_k_cu_731e32b7_93064cuda3std6ranges3__45__cpo9iter_moveE
	.align		8
        /*0060*/ 	.dword	_ZN39_INTERNAL_dd90e6bc_4_k_cu_731e32b7_93064cute7productE
	.align		8
        /*0068*/ 	.dword	_ZN39_INTERNAL_dd90e6bc_4_k_cu_731e32b7_93064cute1_E
	.align		8
        /*0070*/ 	.dword	$str$25
	.align		8
        /*0078*/ 	.dword	$str$26
	.align		8
        /*0080*/ 	.dword	$str$27
	.align		8
        /*0088*/ 	.dword	$str$28


//--------------------- .text._ZN7cutlass13device_kernelINS_4gemm6kernel13GemmUniversalIN4cute5tupleIJiiiiEEENS1_10collective13CollectiveMmaINS1_35MainloopSm100TmaUmmaWarpSpecializedILi17ELi2ELi4ENS5_IJNS4_1CILi1EEESB_SB_EEEEENS5_IJNSA_ILi128EEENSA_ILi64EEESF_EEEaNS5_IJlSB_lEEEaSH_NS4_8TiledMMAINS4_8MMA_AtomIJNS4_15SM100_MMA_S8_SSIaaiLi128ELi64ELNS4_4UMMA5MajorE0ELSM_0ELNSL_8SaturateE0EEEEEENS4_6LayoutISC_NS5_IJNSA_ILi0EEESR_SR_EEEEENS5_IJNS4_10UnderscoreESU_SU_EEEEENS4_13SM90_TMA_LOADENS4_14ComposedLayoutINS4_7SwizzleILi2ELi4ELi3EEENS4_18smem_ptr_flag_bitsILi8EEENSQ_INS5_IJNSA_ILi8EEESF_EEENS5_IJSF_SB_EEEEEEEvNS4_8identityESX_S17_vS18_EENS_8epilogue10collective18CollectiveEpilogueINS1A_23Sm100TmaWarpSpecializedILi1ELi1ELi64ELb0ELb0EEEJSG_NS5_IJNSQ_ISE_SB_EENSQ_ISF_SB_EEEEEaSH_aSH_NS1A_6fusion15FusionCallbacksIS1E_NS1I_17LinearCombinationIaiaiLNS_15FloatRoundStyleE2EEESG_S1H_JEEENS4_5SM1004TMEM4LOAD26SM100_TMEM_LOAD_32dp32b64xESX_S17_NS4_39AutoVectorizingCopyWithAssumedAlignmentILi128EEENS4_14SM90_TMA_STOREES17_S1T_S1T_EEEvvEEEEvNT_6ParamsE --------------------------
	.section	.text._ZN7cutlass13device_kernelINS_4gemm6kernel13GemmUniversalIN4cute5tupleIJiiiiEEENS1_10collective13CollectiveMmaINS1_35MainloopSm100TmaUmmaWarpSpecializedILi17ELi2ELi4ENS5_IJNS4_1CILi1EEESB_SB_EEEEENS5_IJNSA_ILi128EEENSA_ILi64EEESF_EEEaNS5_IJlSB_lEEEaSH_NS4_8TiledMMAINS4_8MMA_AtomIJNS4_15SM100_MMA_S8_SSIaaiLi128ELi64ELNS4_4UMMA5MajorE0ELSM_0ELNSL_8SaturateE0EEEEEENS4_6LayoutISC_NS5_IJNSA_ILi0EEESR_SR_EEEEENS5_IJNS4_10UnderscoreESU_SU_EEEEENS4_13SM90_TMA_LOADENS4_14ComposedLayoutINS4_7SwizzleILi2ELi4ELi3EEENS4_18smem_ptr_flag_bitsILi8EEENSQ_INS5_IJNSA_ILi8EEESF_EEENS5_IJSF_SB_EEEEEEEvNS4_8identityESX_S17_vS18_EENS_8epilogue10collective18CollectiveEpilogueINS1A_23Sm100TmaWarpSpecializedILi1ELi1ELi64ELb0ELb0EEEJSG_NS5_IJNSQ_ISE_SB_EENSQ_ISF_SB_EEEEEaSH_aSH_NS1A_6fusion15FusionCallbacksIS1E_NS1I_17LinearCombinationIaiaiLNS_15FloatRoundStyleE2EEESG_S1H_JEEENS4_5SM1004TMEM4LOAD26SM100_TMEM_LOAD_32dp32b64xESX_S17_NS4_39AutoVectorizingCopyWithAssumedAlignmentILi128EEENS4_14SM90_TMA_STOREES17_S1T_S1T_EEEvvEEEEvNT_6ParamsE,"ax",@progbits
	.align	128
.text._ZN7cutlass13device_kernelINS_4gemm6kernel13GemmUniversalIN4cute5tupleIJiiiiEEENS1_10collective13CollectiveMmaINS1_35MainloopSm100TmaUmmaWarpSpecializedILi17ELi2ELi4ENS5_IJNS4_1CILi1EEESB_SB_EEEEENS5_IJNSA_ILi128EEENSA_ILi64EEESF_EEEaNS5_IJlSB_lEEEaSH_NS4_8TiledMMAINS4_8MMA_AtomIJNS4_15SM100_MMA_S8_SSIaaiLi128ELi64ELNS4_4UMMA5MajorE0ELSM_0ELNSL_8SaturateE0EEEEEENS4_6LayoutISC_NS5_IJNSA_ILi0EEESR_SR_EEEEENS5_IJNS4_10UnderscoreESU_SU_EEEEENS4_13SM90_TMA_LOADENS4_14ComposedLayoutINS4_7SwizzleILi2ELi4ELi3EEENS4_18smem_ptr_flag_bitsILi8EEENSQ_INS5_IJNSA_ILi8EEESF_EEENS5_IJSF_SB_EEEEEEEvNS4_8identityESX_S17_vS18_EENS_8epilogue10collective18CollectiveEpilogueINS1A_23Sm100TmaWarpSpecializedILi1ELi1ELi64ELb0ELb0EEEJSG_NS5_IJNSQ_ISE_SB_EENSQ_ISF_SB_EEEEEaSH_aSH_NS1A_6fusion15FusionCallbacksIS1E_NS1I_17LinearCombinationIaiaiLNS_15FloatRoundStyleE2EEESG_S1H_JEEENS4_5SM1004TMEM4LOAD26SM100_TMEM_LOAD_32dp32b64xESX_S17_NS4_39AutoVectorizingCopyWithAssumedAlignmentILi128EEENS4_14SM90_TMA_STOREES17_S1T_S1T_EEEvvEEEEvNT_6ParamsE:
        .type           _ZN7cutlass13device_kernelINS_4gemm6kernel13GemmUniversalIN4cute5tupleIJiiiiEEENS1_10collective13CollectiveMmaINS1_35MainloopSm100TmaUmmaWarpSpecializedILi17ELi2ELi4ENS5_IJNS4_1CILi1EEESB_SB_EEEEENS5_IJNSA_ILi128EEENSA_ILi64EEESF_EEEaNS5_IJlSB_lEEEaSH_NS4_8TiledMMAINS4_8MMA_AtomIJNS4_15SM100_MMA_S8_SSIaaiLi128ELi64ELNS4_4UMMA5MajorE0ELSM_0ELNSL_8SaturateE0EEEEEENS4_6LayoutISC_NS5_IJNSA_ILi0EEESR_SR_EEEEENS5_IJNS4_10UnderscoreESU_SU_EEEEENS4_13SM90_TMA_LOADENS4_14ComposedLayoutINS4_7SwizzleILi2ELi4ELi3EEENS4_18smem_ptr_flag_bitsILi8EEENSQ_INS5_IJNSA_ILi8EEESF_EEENS5_IJSF_SB_EEEEEEEvNS4_8identityESX_S17_vS18_EENS_8epilogue10collective18CollectiveEpilogueINS1A_23Sm100TmaWarpSpecializedILi1ELi1ELi64ELb0ELb0EEEJSG_NS5_IJNSQ_ISE_SB_EENSQ_ISF_SB_EEEEEaSH_aSH_NS1A_6fusion15FusionCallbacksIS1E_NS1I_17LinearCombinationIaiaiLNS_15FloatRoundStyleE2EEESG_S1H_JEEENS4_5SM1004TMEM4LOAD26SM100_TMEM_LOAD_32dp32b64xESX_S17_NS4_39AutoVectorizingCopyWithAssumedAlignmentILi128EEENS4_14SM90_TMA_STOREES17_S1T_S1T_EEEvvEEEEvNT_6ParamsE,@function
        .size           _ZN7cutlass13device_kernelINS_4gemm6kernel13GemmUniversalIN4cute5tupleIJiiiiEEENS1_10collective13CollectiveMmaINS1_35MainloopSm100TmaUmmaWarpSpecializedILi17ELi2ELi4ENS5_IJNS4_1CILi1EEESB_SB_EEEEENS5_IJNSA_ILi128EEENSA_ILi64EEESF_EEEaNS5_IJlSB_lEEEaSH_NS4_8TiledMMAINS4_8MMA_AtomIJNS4_15SM100_MMA_S8_SSIaaiLi128ELi64ELNS4_4UMMA5MajorE0ELSM_0ELNSL_8SaturateE0EEEEEENS4_6LayoutISC_NS5_IJNSA_ILi0EEESR_SR_EEEEENS5_IJNS4_10UnderscoreESU_SU_EEEEENS4_13SM90_TMA_LOADENS4_14ComposedLayoutINS4_7SwizzleILi2ELi4ELi3EEENS4_18smem_ptr_flag_bitsILi8EEENSQ_INS5_IJNSA_ILi8EEESF_EEENS5_IJSF_SB_EEEEEEEvNS4_8identityESX_S17_vS18_EENS_8epilogue10collective18CollectiveEpilogueINS1A_23Sm100TmaWarpSpecializedILi1ELi1ELi64ELb0ELb0EEEJSG_NS5_IJNSQ_ISE_SB_EENSQ_ISF_SB_EEEEEaSH_aSH_NS1A_6fusion15FusionCallbacksIS1E_NS1I_17LinearCombinationIaiaiLNS_15FloatRoundStyleE2EEESG_S1H_JEEENS4_5SM1004TMEM4LOAD26SM100_TMEM_LOAD_32dp32b64xESX_S17_NS4_39AutoVectorizingCopyWithAssumedAlignmentILi128EEENS4_14SM90_TMA_STOREES17_S1T_S1T_EEEvvEEEEvNT_6ParamsE,(.L_x_168 - _ZN7cutlass13device_kernelINS_4gemm6kernel13GemmUniversalIN4cute5tupleIJiiiiEEENS1_10collective13CollectiveMmaINS1_35MainloopSm100TmaUmmaWarpSpecializedILi17ELi2ELi4ENS5_IJNS4_1CILi1EEESB_SB_EEEEENS5_IJNSA_ILi128EEENSA_ILi64EEESF_EEEaNS5_IJlSB_lEEEaSH_NS4_8TiledMMAINS4_8MMA_AtomIJNS4_15SM100_MMA_S8_SSIaaiLi128ELi64ELNS4_4UMMA5MajorE0ELSM_0ELNSL_8SaturateE0EEEEEENS4_6LayoutISC_NS5_IJNSA_ILi0EEESR_SR_EEEEENS5_IJNS4_10UnderscoreESU_SU_EEEEENS4_13SM90_TMA_LOADENS4_14ComposedLayoutINS4_7SwizzleILi2ELi4ELi3EEENS4_18smem_ptr_flag_bitsILi8EEENSQ_INS5_IJNSA_ILi8EEESF_EEENS5_IJSF_SB_EEEEEEEvNS4_8identityESX_S17_vS18_EENS_8epilogue10collective18CollectiveEpilogueINS1A_23Sm100TmaWarpSpecializedILi1ELi1ELi64ELb0ELb0EEEJSG_NS5_IJNSQ_ISE_SB_EENSQ_ISF_SB_EEEEEaSH_aSH_NS1A_6fusion15FusionCallbacksIS1E_NS1I_17LinearCombinationIaiaiLNS_15FloatRoundStyleE2EEESG_S1H_JEEENS4_5SM1004TMEM4LOAD26SM100_TMEM_LOAD_32dp32b64xESX_S17_NS4_39AutoVectorizingCopyWithAssumedAlignmentILi128EEENS4_14SM90_TMA_STOREES17_S1T_S1T_EEEvvEEEEvNT_6ParamsE)
        .other          _ZN7cutlass13device_kernelINS_4gemm6kernel13GemmUniversalIN4cute5tupleIJiiiiEEENS1_10collective13CollectiveMmaINS1_35MainloopSm100TmaUmmaWarpSpecializedILi17ELi2ELi4ENS5_IJNS4_1CILi1EEESB_SB_EEEEENS5_IJNSA_ILi128EEENSA_ILi64EEESF_EEEaNS5_IJlSB_lEEEaSH_NS4_8TiledMMAINS4_8MMA_AtomIJNS4_15SM100_MMA_S8_SSIaaiLi128ELi64ELNS4_4UMMA5MajorE0ELSM_0ELNSL_8SaturateE0EEEEEENS4_6LayoutISC_NS5_IJNSA_ILi0EEESR_SR_EEEEENS5_IJNS4_10UnderscoreESU_SU_EEEEENS4_13SM90_TMA_LOADENS4_14ComposedLayoutINS4_7SwizzleILi2ELi4ELi3EEENS4_18smem_ptr_flag_bitsILi8EEENSQ_INS5_IJNSA_ILi8EEESF_EEENS5_IJSF_SB_EEEEEEEvNS4_8identityESX_S17_vS18_EENS_8epilogue10collective18CollectiveEpilogueINS1A_23Sm100TmaWarpSpecializedILi1ELi1ELi64ELb0ELb0EEEJSG_NS5_IJNSQ_ISE_SB_EENSQ_ISF_SB_EEEEEaSH_aSH_NS1A_6fusion15FusionCallbacksIS1E_NS1I_17LinearCombinationIaiaiLNS_15FloatRoundStyleE2EEESG_S1H_JEEENS4_5SM1004TMEM4LOAD26SM100_TMEM_LOAD_32dp32b64xESX_S17_NS4_39AutoVectorizingCopyWithAssumedAlignmentILi128EEENS4_14SM90_TMA_STOREES17_S1T_S1T_EEEvvEEEEvNT_6ParamsE,@"STO_CUDA_ENTRY STV_DEFAULT"
_ZN7cutlass13device_kernelINS_4gemm6kernel13GemmUniversalIN4cute5tupleIJiiiiEEENS1_10collective13CollectiveMmaINS1_35MainloopSm100TmaUmmaWarpSpecializedILi17ELi2ELi4ENS5_IJNS4_1CILi1EEESB_SB_EEEEENS5_IJNSA_ILi128EEENSA_ILi64EEESF_EEEaNS5_IJlSB_lEEEaSH_NS4_8TiledMMAINS4_8MMA_AtomIJNS4_15SM100_MMA_S8_SSIaaiLi128ELi64ELNS4_4UMMA5MajorE0ELSM_0ELNSL_8SaturateE0EEEEEENS4_6LayoutISC_NS5_IJNSA_ILi0EEESR_SR_EEEEENS5_IJNS4_10UnderscoreESU_SU_EEEEENS4_13SM90_TMA_LOADENS4_14ComposedLayoutINS4_7SwizzleILi2ELi4ELi3EEENS4_18smem_ptr_flag_bitsILi8EEENSQ_INS5_IJNSA_ILi8EEESF_EEENS5_IJSF_SB_EEEEEEEvNS4_8identityESX_S17_vS18_EENS_8epilogue10collective18CollectiveEpilogueINS1A_23Sm100TmaWarpSpecializedILi1ELi1ELi64ELb0ELb0EEEJSG_NS5_IJNSQ_ISE_SB_EENSQ_ISF_SB_EEEEEaSH_aSH_NS1A_6fusion15FusionCallbacksIS1E_NS1I_17LinearCombinationIaiaiLNS_15FloatRoundStyleE2EEESG_S1H_JEEENS4_5SM1004TMEM4LOAD26SM100_TMEM_LOAD_32dp32b64xESX_S17_NS4_39AutoVectorizingCopyWithAssumedAlignmentILi128EEENS4_14SM90_TMA_STOREES17_S1T_S1T_EEEvvEEEEvNT_6ParamsE:
[----:B------:R-:W1:Y:S01]  /*0000*/  LDC R1, c[0x0][0x37c] ;  /* 0x0000df00ff017b82 */ /* 0x000e620000000800 */
[----:B------:R-:W2:Y:S01]  /*0010*/  S2R R176, SR_TID.X ;  /* 0x0000000000b07919 */ /* 0x000ea20000002100 */
[----:B------:R-:W3:Y:S01]  /*0020*/  LDCU.64 UR4, c[0x0][0x890] ;  /* 0x00011200ff0477ac */ /* 0x000ee20008000a00 */
[----:B------:R-:W-:Y:S02]  /*0030*/  PRMT R168, RZ, 0x7610, R168 ;  /* 0x00007610ffa87816 */ /* 0x000fe400000000a8 */
[----:B------:R-:W-:Y:S01]  /*0040*/  ELECT P5, URZ, PT ;  /* 0x0000000000ff782f */ /* 0x000fe200038a0000 */
[----:B------:R-:W4:Y:S01]  /*0050*/  LDCU.64 UR40, c[0x0][0x358] ;  /* 0x00006b00ff2877ac */ /* 0x000f220008000a00 */
[----:B---3--:R-:W-:-:S04]  /*0060*/  UISETP.NE.U32.AND UP0, UPT, UR4, URZ, UPT ;  /* 0x000000ff0400728c */ /* 0x008fc8000bf05070 */
[----:B------:R-:W-:Y:S01]  /*0070*/  UISETP.NE.AND.EX UP0, UPT, UR5, URZ, UPT, UP0 ;  /* 0x000000ff0500728c */ /* 0x000fe2000bf05300 */
[----:B--2---:R-:W-:-:S05]  /*0080*/  SHF.R.U32.HI R181, RZ, 0x5, R176 ;  /* 0x00000005ffb57819 */ /* 0x004fca00000116b0 */
[----:B------:R-:W2:Y:S02]  /*0090*/  SHFL.IDX PT, R0, R181, RZ, 0x1f ;  /* 0x00001fffb5007589 */ /* 0x000ea400000e0000 */
[----:B--2---:R-:W-:Y:S01]  /*00a0*/  R2UR UR8, R0 ;  /* 0x00000000000872ca */ /* 0x004fe200000e0000 */
[----:B-1--4-:R-:W-:-:S14]  /*00b0*/  BRA.U UP0, `(.L_x_0) ;  /* 0x00000001002c7547 */ /* 0x012fdc000b800000 */
[----:B------:R-:W1:Y:S02]  /*00c0*/  LDCU.64 UR6, c[0x0][0x888] ;  /* 0x00011100ff0677ac */ /* 0x000e640008000a00 */
[----:B-1----:R-:W-:-:S04]  /*00d0*/  UISETP.NE.U32.AND UP0, UPT, UR6, URZ, UPT ;  /* 0x000000ff0600728c */ /* 0x002fc8000bf05070 */
[----:B------:R-:W-:-:S09]  /*00e0*/  UISETP.NE.AND.EX UP0, UPT, UR7, URZ, UPT, UP0 ;  /* 0x000000ff0700728c */ /* 0x000fd2000bf05300 */
[----:B------:R-:W-:Y:S05]  /*00f0*/  BRA.U !UP0, `(.L_x_1) ;  /* 0x0000000108107547 */ /* 0x000fea000b800000 */
[----:B------:R-:W1:Y:S02]  /*0100*/  LDC.64 R80, c[0x0][0x888] ;  /* 0x00022200ff507b82 */ /* 0x000e640000000a00 */
[----:B-1----:R1:W5:Y:S01]  /*0110*/  LDG.E R80, desc[UR40][R80.64] ;  /* 0x0000002850507981 */ /* 0x002362000c1e1900 */
[----:B------:R-:W-:Y:S01]  /*0120*/  HFMA2 R168, -RZ, RZ, 0, 5.9604644775390625e-08 ;  /* 0x00000001ffa87431 */ /* 0x000fe200000001ff */
[----:B------:R-:W-:Y:S05]  /*0130*/  BRA `(.L_x_0) ;  /* 0x00000000000c7947 */ /* 0x000fea0003800000 */
.L_x_1:
[----:B------:R-:W1:Y:S01]  /*0140*/  LDCU UR6, c[0x0][0x880] ;  /* 0x00011000ff0677ac */ /* 0x000e620008000800 */
[----:B------:R-:W-:Y:S01]  /*0150*/  HFMA2 R168, -RZ, RZ, 0, 5.9604644775390625e-08 ;  /* 0x00000001ffa87431 */ /* 0x000fe200000001ff */
[----:B-1----:R-:W-:-:S07]  /*0160*/  MOV R80, UR6 ;  /* 0x0000000600507c02 */ /* 0x002fce0008000f00 */
.L_x_0:
[----:B------:R-:W2:Y:S02]  /*0170*/  LDCU.64 UR6, c[0x0][0x8b0] ;  /* 0x00011600ff0677ac */ /* 0x000ea40008000a00 */
[----:B--2---:R-:W-:-:S04]  /*0180*/  UISETP.NE.U32.AND UP0, UPT, UR6, URZ, UPT ;  /* 0x000000ff0600728c */ /* 0x004fc8000bf05070 */
[----:B------:R-:W-:-:S09]  /*0190*/  UISETP.NE.AND.EX UP0, UPT, UR7, URZ, UPT, UP0 ;  /* 0x000000ff0700728c */ /* 0x000fd2000bf05300 */
[----:B------:R-:W-:Y:S05]  /*01a0*/  BRA.U UP0, `(.L_x_2) ;  /* 0x0000000100247547 */ /* 0x000fea000b800000 */
[----:B------:R-:W2:Y:S02]  /*01b0*/  LDCU.64 UR6, c[0x0][0x8a8] ;  /* 0x00011500ff0677ac */ /* 0x000ea40008000a00 */
[----:B--2---:R-:W-:-:S04]  /*01c0*/  UISETP.NE.U32.AND UP0, UPT, UR6, URZ, UPT ;  /* 0x000000ff0600728c */ /* 0x004fc8000bf05070 */
[----:B------:R-:W-:-:S09]  /*01d0*/  UISETP.NE.AND.EX UP0, UPT, UR7, URZ, UPT, UP0 ;  /* 0x000000ff0700728c */ /* 0x000fd2000bf05300 */
[----:B------:R-:W-:Y:S05]  /*01e0*/  BRA.U !UP0, `(.L_x_3) ;  /* 0x00000001080c7547 */ /* 0x000fea000b800000 */
[----:B------:R-:W2:Y:S02]  /*01f0*/  LDC.64 R78, c[0x0][0x8a8] ;  /* 0x00022a00ff4e7b82 */ /* 0x000ea40000000a00 */
[----:B--2---:R2:W5:Y:S01]  /*0200*/  LDG.E R78, desc[UR40][R78.64] ;  /* 0x000000284e4e7981 */ /* 0x004562000c1e1900 */
[----:B------:R-:W-:Y:S05]  /*0210*/  BRA `(.L_x_2) ;  /* 0x0000000000087947 */ /* 0x000fea0003800000 */
.L_x_3:
[----:B------:R-:W2:Y:S02]  /*0220*/  LDCU UR6, c[0x0][0x8a0] ;  /* 0x00011400ff0677ac */ /* 0x000ea40008000800 */
[----:B--2---:R-:W-:Y:S02]  /*0230*/  MOV R78, UR6 ;  /* 0x00000006004e7c02 */ /* 0x004fe40008000f00 */
.L_x_2:
[----:B------:R-:W-:Y:S01]  /*0240*/  IMAD.U32 R0, RZ, RZ, UR8 ;  /* 0x00000008ff007e24 */ /* 0x000fe2000f8e00ff */
[----:B------:R-:W-:Y:S04]  /*0250*/  BSSY.RECONVERGENT B0, `(.L_x_4) ;  /* 0x000000c000007945 */ /* 0x000fe80003800200 */
[C---:B------:R-:W-:Y:S02]  /*0260*/  ISETP.NE.OR P1, PT, R0.reuse, 0x1, !P5 ;  /* 0x000000010000780c */ /* 0x040fe40006f25670 */
[----:B------:R-:W-:-:S11]  /*0270*/  ISETP.NE.OR P0, PT, R0, 0x3, !P5 ;  /* 0x000000030000780c */ /* 0x000fd60006f05670 */
[----:B------:R-:W-:Y:S05]  /*0280*/  @P1 BRA `(.L_x_5) ;  /* 0x0000000000201947 */ /* 0x000fea0003800000 */
[----:B------:R-:W3:Y:S02]  /*0290*/  LDCU.64 UR6, c[0x0][0x348] ;  /* 0x00006900ff0677ac */ /* 0x000ee40008000a00 */
[----:B---3--:R-:W-:Y:S02]  /*02a0*/  UIADD3 UR10, UP1, UPT, UR6, 0x80, URZ ;  /* 0x00000080060a7890 */ /* 0x008fe4000ff3e0ff */
[----:B------:R-:W-:Y:S02]  /*02b0*/  UIADD3 UR6, UP0, UPT, UR6, 0x180, URZ ;  /* 0x0000018006067890 */ /* 0x000fe4000ff1e0ff */
[----:B------:R-:W-:Y:S02]  /*02c0*/  UIADD3.X UR11, UPT, UPT, URZ, UR7, URZ, UP1, !UPT ;  /* 0x00000007ff0b7290 */ /* 0x000fe40008ffe4ff */
[----:B------:R-:W-:-:S07]  /*02d0*/  UIADD3.X UR7, UPT, UPT, URZ, UR7, URZ, UP0, !UPT ;  /* 0x00000007ff077290 */ /* 0x000fce00087fe4ff */
[----:B------:R3:W-:Y:S02]  /*02e0*/  UTMACCTL.PF [UR10] ;  /* 0x000000000a0079b9 */ /* 0x0007e40008040000 */
[----:B------:R3:W-:Y:S02]  /*02f0*/  UTMACCTL.PF [UR6] ;  /* 0x00000000060079b9 */ /* 0x0007e40008040000 */
[----:B---3--:R-:W-:Y:S01]  /*0300*/  NOP ;  /* 0x0000000000007918 */ /* 0x008fe20000000000 */
.L_x_5:
[----:B------:R-:W-:Y:S05]  /*0310*/  BSYNC.RECONVERGENT B0 ;  /* 0x0000000000007941 */ /* 0x000fea0003800200 */
.L_x_4:
[----:B------:R-:W-:Y:S04]  /*0320*/  BSSY.RECONVERGENT B0, `(.L_x_6) ;  /* 0x000000a000007945 */ /* 0x000fe80003800200 */
        /* <DEDUP_REMOVED lines=9> */
.L_x_7:
[----:B------:R-:W-:Y:S05]  /*03c0*/  BSYNC.RECONVERGENT B0 ;  /* 0x0000000000007941 */ /* 0x000fea0003800200 */
.L_x_6:
[----:B------:R-:W3:Y:S01]  /*03d0*/  LDCU.64 UR6, c[0x0][0x888] ;  /* 0x00011100ff0677ac */ /* 0x000ee20008000a00 */
[----:B------:R-:W-:Y:S02]  /*03e0*/  UISETP.EQ.U32.AND UP1, UPT, UR4, URZ, UPT ;  /* 0x000000ff0400728c */ /* 0x000fe4000bf22070 */
[----:B------:R-:W-:Y:S02]  /*03f0*/  UPLOP3.LUT UP2, UPT, UPT, UPT, UPT, 0x80, 0x8 ;  /* 0x000000000008789c */ /* 0x000fe40003f4f070 */
[----:B---3--:R-:W-:-:S04]  /*0400*/  UISETP.NE.U32.AND UP0, UPT, UR6, URZ, UPT ;  /* 0x000000ff0600728c */ /* 0x008fc8000bf05070 */
[----:B------:R-:W-:-:S04]  /*0410*/  UISETP.NE.AND.EX UP0, UPT, UR7, URZ, UPT, UP0 ;  /* 0x000000ff0700728c */ /* 0x000fc8000bf05300 */
[----:B------:R-:W-:-:S04]  /*0420*/  UISETP.EQ.OR.EX UP3, UPT, UR5, URZ, !UP0, UP1 ;  /* 0x000000ff0500728c */ /* 0x000fc8000c762710 */
[----:B------:R-:W-:-:S05]  /*0430*/  UP2UR UR44, UPR, URZ, 0x8 ;  /* 0x00000008ff2c7883 */ /* 0x000fca0008000000 */
[----:B------:R-:W-:Y:S07]  /*0440*/  BRA.U !UP3, `(.L_x_8) ;  /* 0x000000010b207547 */ /* 0x000fee000b800000 */
[----:B-----5:R-:W-:Y:S01]  /*0450*/  R2UR UR6, R80 ;  /* 0x00000000500672ca */ /* 0x020fe200000e0000 */
[----:B------:R-:W-:Y:S02]  /*0460*/  UISETP.NE.U32.AND UP2, UPT, UR4, URZ, UPT ;  /* 0x000000ff0400728c */ /* 0x000fe4000bf45070 */
[----:B------:R-:W-:Y:S02]  /*0470*/  USEL UR4, URZ, 0xffffffff, UP0 ;  /* 0xffffffffff047887 */ /* 0x000fe40008000000 */
[----:B------:R-:W-:-:S08]  /*0480*/  UISETP.NE.AND.EX UP2, UPT, UR5, URZ, UPT, UP2 ;  /* 0x000000ff0500728c */ /* 0x000fd0000bf45320 */
[----:B------:R-:W-:-:S04]  /*0490*/  UISETP.NE.AND UP1, UPT, UR6, URZ, UPT ;  /* 0x000000ff0600728c */ /* 0x000fc8000bf25270 */
[----:B------:R-:W-:-:S04]  /*04a0*/  @!UP2 USEL UR4, URZ, 0xffffffff, UP1 ;  /* 0xffffffffff04a887 */ /* 0x000fc80008800000 */
[----:B------:R-:W-:-:S04]  /*04b0*/  ULOP3.LUT UR4, UR4, 0x1, URZ, 0xc0, !UPT ;  /* 0x0000000104047892 */ /* 0x000fc8000f8ec0ff */
[----:B------:R-:W-:-:S11]  /*04c0*/  UISETP.NE.U32.AND UP2, UPT, UR4, 0x1, UPT ;  /* 0x000000010400788c */ /* 0x000fd6000bf45070 */
.L_x_8:
[----:B------:R-:W3:Y:S01]  /*04d0*/  SHFL.IDX PT, R2, R181, RZ, 0x1f ;  /* 0x00001fffb5027589 */ /* 0x000ee200000e0000 */
[----:B------:R-:W-:-:S04]  /*04e0*/  UISETP.NE.AND UP1, UPT, UR8, 0x2, UPT ;  /* 0x000000020800788c */ /* 0x000fc8000bf25270 */
[----:B------:R-:W-:Y:S01]  /*04f0*/  USEL UR13, URZ, 0x1, UP1 ;  /* 0x00000001ff0d7887 */ /* 0x000fe20008800000 */
[----:B---3--:R-:W-:-:S13]  /*0500*/  ISETP.NE.AND P0, PT, R2, RZ, PT ;  /* 0x000000ff0200720c */ /* 0x008fda0003f05270 */
[----:B------:R-:W-:Y:S05]  /*0510*/  @P0 BRA `(.L_x_9) ;  /* 0x0000000000bc0947 */ /* 0x000fea0003800000 */
[----:B------:R-:W-:Y:S01]  /*0520*/  ELECT P0, URZ, PT ;  /* 0x0000000000ff782f */ /* 0x000fe20003800000 */
[----:B------:R-:W-:-:S12]  /*0530*/  BSSY.RECONVERGENT B0, `(.L_x_9) ;  /* 0x000002d000007945 */ /* 0x000fd80003800200 */
[----:B------:R-:W-:Y:S05]  /*0540*/  @!P0 BRA `(.L_x_10) ;  /* 0x0000000000ac8947 */ /* 0x000fea0003800000 */
[----:B------:R-:W3:Y:S01]  /*0550*/  S2UR UR5, SR_CgaCtaId ;  /* 0x00000000000579c3 */ /* 0x000ee20000008800 */
[----:B------:R-:W-:Y:S01]  /*0560*/  UMOV UR6, 0x400 ;  /* 0x0000040000067882 */ /* 0x000fe20000000000 */
[----:B------:R-:W-:Y:S01]  /*0570*/  UMOV UR4, 0x1 ;  /* 0x0000000100047882 */ /* 0x000fe20000000000 */
[----:B---3--:R-:W-:Y:S02]  /*0580*/  ULEA UR5, UR5, UR6, 0x18 ;  /* 0x0000000605057291 */ /* 0x008fe4000f8ec0ff */
[----:B------:R-:W-:-:S04]  /*0590*/  UIADD3 UR6, UPT, UPT, -UR4, 0x100000, URZ ;  /* 0x0010000004067890 */ /* 0x000fc8000fffe1ff */
[----:B------:R-:W-:Y:S02]  /*05a0*/  USHF.L.U32 UR7, UR6, 0xb, URZ ;  /* 0x0000000b06077899 */ /* 0x000fe400080006ff */
[----:B------:R-:W-:Y:S01]  /*05b0*/  USHF.L.U32 UR6, UR6, 0x1, URZ ;  /* 0x0000000106067899 */ /* 0x000fe200080006ff */
[----:B------:R-:W3:Y:S11]  /*05c0*/  FENCE.VIEW.ASYNC.S ;  /* 0x00000000000073c6 */ /* 0x000ef60000000000 */
[----:B---3--:R3:W4:Y:S01]  /*05d0*/  SYNCS.EXCH.64 URZ, [UR5], UR6 ;  /* 0x0000000605ff75b2 */ /* 0x0087220008000100 */
[----:B------:R3:W1:Y:S01]  /*05e0*/  SYNCS.EXCH.64 URZ, [UR5+0x88], UR6 ;  /* 0x0000880605ff75b2 */ /* 0x0006620008000100 */
        /* <DEDUP_REMOVED lines=31> */
[----:B------:R3:W1:Y:S02]  /*07e0*/  SYNCS.EXCH.64 URZ, [UR5+0x108], UR6 ;  /* 0x0001080605ff75b2 */ /* 0x0006640008000100 */
[----:B---34-:R-:W-:Y:S01]  /*07f0*/  NOP ;  /* 0x0000000000007918 */ /* 0x018fe20000000000 */
.L_x_10:
[----:B------:R-:W-:Y:S05]  /*0800*/  BSYNC.RECONVERGENT B0 ;  /* 0x0000000000007941 */ /* 0x000fea0003800200 */
.L_x_9:
[----:B------:R-:W3:Y:S01]  /*0810*/  SHFL.IDX PT, R2, R181, RZ, 0x1f ;  /* 0x00001fffb5027589 */ /* 0x000ee200000e0000 */
[----:B------:R-:W-:Y:S01]  /*0820*/  NOP ;  /* 0x0000000000007918 */ /* 0x000fe20000000000 */
[----:B---3--:R-:W-:-:S13]  /*0830*/  ISETP.NE.AND P0, PT, R2, 0x1, PT ;  /* 0x000000010200780c */ /* 0x008fda0003f05270 */
[----:B------:R-:W-:Y:S05]  /*0840*/  @P0 BRA `(.L_x_11) ;  /* 0x0000000000400947 */ /* 0x000fea0003800000 */
[----:B------:R-:W3:Y:S01]  /*0850*/  S2UR UR6, SR_CgaCtaId ;  /* 0x00000000000679c3 */ /* 0x000ee20000008800 */
[----:B------:R-:W-:Y:S01]  /*0860*/  UMOV UR7, 0x400 ;  /* 0x0000040000077882 */ /* 0x000fe20000000000 */
[----:B------:R-:W-:Y:S01]  /*0870*/  UMOV UR5, 0x20 ;  /* 0x0000002000057882 */ /* 0x000fe20000000000 */
[----:B------:R-:W-:Y:S01]  /*0880*/  UMOV UR4, 0x80 ;  /* 0x0000008000047882 */ /* 0x000fe20000000000 */
[----:B------:R-:W-:-:S04]  /*0890*/  UIADD3 UR10, UPT, UPT, -UR5, 0x100000, URZ ;  /* 0x00100000050a7890 */ /* 0x000fc8000fffe1ff */
[----:B------:R-:W-:Y:S02]  /*08a0*/  USHF.L.U32 UR11, UR10, 0xb, URZ ;  /* 0x0000000b0a0b7899 */ /* 0x000fe400080006ff */
[----:B------:R-:W-:Y:S02]  /*08b0*/  USHF.L.U32 UR10, UR10, 0x1, URZ ;  /* 0x000000010a0a7899 */ /* 0x000fe400080006ff */
[----:B------:R-:W-:-:S04]  /*08c0*/  UIADD3 UR4, UPT, UPT, -UR4, 0x100000, URZ ;  /* 0x0010000004047890 */ /* 0x000fc8000fffe1ff */
[----:B------:R-:W-:Y:S02]  /*08d0*/  USHF.L.U32 UR5, UR4, 0xb, URZ ;  /* 0x0000000b04057899 */ /* 0x000fe400080006ff */
[----:B------:R-:W-:Y:S01]  /*08e0*/  USHF.L.U32 UR4, UR4, 0x1, URZ ;  /* 0x0000000104047899 */ /* 0x000fe200080006ff */
[----:B------:R-:W-:Y:S01]  /*08f0*/  ELECT P0, URZ, PT ;  /* 0x0000000000ff782f */ /* 0x000fe20003800000 */
[----:B---3--:R-:W-:Y:S01]  /*0900*/  ULEA UR6, UR6, UR7, 0x18 ;  /* 0x0000000706067291 */ /* 0x008fe2000f8ec0ff */
[----:B------:R-:W3:Y:S11]  /*0910*/  FENCE.VIEW.ASYNC.S ;  /* 0x00000000000073c6 */ /* 0x000ef60000000000 */
[----:B---3--:R3:W4:Y:S01]  /*0920*/  SYNCS.EXCH.64 URZ, [UR6+0x110], UR10 ;  /* 0x0001100a06ff75b2 */ /* 0x0087220008000100 */
[----:B------:R3:W1:Y:S01]  /*0930*/  SYNCS.EXCH.64 URZ, [UR6+0x118], UR4 ;  /* 0x0001180406ff75b2 */ /* 0x0006620008000100 */
[----:B------:R-:W-:Y:S01]  /*0940*/  NOP ;  /* 0x0000000000007918 */ /* 0x000fe20000000000 */
.L_x_11:
[----:B------:R-:W2:Y:S01]  /*0950*/  SHFL.IDX PT, R2, R181, RZ, 0x1f ;  /* 0x00001fffb5027589 */ /* 0x000ea200000e0000 */
[----:B------:R-:W-:Y:S01]  /*0960*/  NOP ;  /* 0x0000000000007918 */ /* 0x000fe20000000000 */
[----:B--2---:R-:W-:-:S13]  /*0970*/  ISETP.NE.AND P0, PT, R2, 0x3, PT ;  /* 0x000000030200780c */ /* 0x004fda0003f05270 */
[----:B------:R-:W-:Y:S05]  /*0980*/  @P0 BRA `(.L_x_12) ;  /* 0x0000000000300947 */ /* 0x000fea0003800000 */
[----:B---3--:R-:W2:Y:S01]  /*0990*/  S2UR UR5, SR_CgaCtaId ;  /* 0x00000000000579c3 */ /* 0x008ea20000008800 */
[----:B------:R-:W-:Y:S01]  /*09a0*/  UMOV UR6, 0x400 ;  /* 0x0000040000067882 */ /* 0x000fe20000000000 */
[----:B------:R-:W-:Y:S01]  /*09b0*/  UMOV UR4, 0x20 ;  /* 0x0000002000047882 */ /* 0x000fe20000000000 */
[----:B------:R-:W-:Y:S01]  /*09c0*/  ELECT P0, URZ, PT ;  /* 0x0000000000ff782f */ /* 0x000fe20003800000 */
[----:B--2---:R-:W-:Y:S02]  /*09d0*/  ULEA UR5, UR5, UR6, 0x18 ;  /* 0x0000000605057291 */ /* 0x004fe4000f8ec0ff */
[----:B------:R-:W-:-:S04]  /*09e0*/  UIADD3 UR6, UPT, UPT, -UR4, 0x100000, URZ ;  /* 0x0010000004067890 */ /* 0x000fc8000fffe1ff */
[----:B------:R-:W-:Y:S02]  /*09f0*/  USHF.L.U32 UR7, UR6, 0xb, URZ ;  /* 0x0000000b06077899 */ /* 0x000fe400080006ff */
[----:B------:R-:W-:Y:S01]  /*0a00*/  USHF.L.U32 UR6, UR6, 0x1, URZ ;  /* 0x0000000106067899 */ /* 0x000fe200080006ff */
[----:B------:R-:W2:Y:S11]  /*0a10*/  FENCE.VIEW.ASYNC.S ;  /* 0x00000000000073c6 */ /* 0x000eb60000000000 */
[----:B--2---:R2:W3:Y:S01]  /*0a20*/  SYNCS.EXCH.64 URZ, [UR5+0x120], UR6 ;  /* 0x0001200605ff75b2 */ /* 0x0044e20008000100 */
[----:B------:R2:W1:Y:S01]  /*0a30*/  SYNCS.EXCH.64 URZ, [UR5+0x128], UR6 ;  /* 0x0001280605ff75b2 */ /* 0x0004620008000100 */
[----:B------:R-:W-:Y:S01]  /*0a40*/  NOP ;  /* 0x0000000000007918 */ /* 0x000fe20000000000 */
.L_x_12:
[----:B------:R-:W4:Y:S01]  /*0a50*/  SHFL.IDX PT, R2, R181, RZ, 0x1f ;  /* 0x00001fffb5027589 */ /* 0x000f2200000e0000 */
[----:B------:R-:W-:Y:S01]  /*0a60*/  NOP ;  /* 0x0000000000007918 */ /* 0x000fe20000000000 */
[----:B----4-:R-:W-:-:S13]  /*0a70*/  ISETP.NE.AND P0, PT, R2, 0x4, PT ;  /* 0x000000040200780c */ /* 0x010fda0003f05270 */
[----:B------:R-:W-:Y:S05]  /*0a80*/  @P0 BRA `(.L_x_13) ;  /* 0x00000000004c0947 */ /* 0x000fea0003800000 */
[----:B--23--:R-:W2:Y:S01]  /*0a90*/  S2UR UR5, SR_CgaCtaId ;  /* 0x00000000000579c3 */ /* 0x00cea20000008800 */
[----:B------:R-:W-:Y:S01]  /*0aa0*/  UMOV UR7, 0x100 ;  /* 0x0000010000077882 */ /* 0x000fe20000000000 */
[----:B------:R-:W-:Y:S01]  /*0ab0*/  UMOV UR6, 0x400 ;  /* 0x0000040000067882 */ /* 0x000fe20000000000 */
[----:B------:R-:W-:Y:S01]  /*0ac0*/  USEL UR7, UR7, 0xe0, UP2 ;  /* 0x000000e007077887 */ /* 0x000fe20009000000 */
[----:B------:R-:W-:Y:S01]  /*0ad0*/  UMOV UR4, 0x1 ;  /* 0x0000000100047882 */ /* 0x000fe20000000000 */
[----:B------:R-:W-:Y:S01]  /*0ae0*/  ELECT P0, URZ, PT ;  /* 0x0000000000ff782f */ /* 0x000fe20003800000 */
[----:B------:R-:W-:-:S04]  /*0af0*/  UIADD3 UR10, UPT, UPT, -UR4, 0x100000, URZ ;  /* 0x00100000040a7890 */ /* 0x000fc8000fffe1ff */
[----:B------:R-:W-:Y:S02]  /*0b00*/  USHF.L.U32 UR11, UR10, 0xb, URZ ;  /* 0x0000000b0a0b7899 */ /* 0x000fe400080006ff */
[----:B------:R-:W-:Y:S02]  /*0b10*/  USHF.L.U32 UR10, UR10, 0x1, URZ ;  /* 0x000000010a0a7899 */ /* 0x000fe400080006ff */
[----:B--2---:R-:W-:Y:S02]  /*0b20*/  ULEA UR5, UR5, UR6, 0x18 ;  /* 0x0000000605057291 */ /* 0x004fe4000f8ec0ff */
[----:B------:R-:W-:-:S04]  /*0b30*/  UIADD3 UR6, UPT, UPT, -UR7, 0x100000, URZ ;  /* 0x0010000007067890 */ /* 0x000fc8000fffe1ff */
[----:B------:R-:W-:Y:S02]  /*0b40*/  USHF.L.U32 UR7, UR6, 0xb, URZ ;  /* 0x0000000b06077899 */ /* 0x000fe400080006ff */
[----:B------:R-:W-:Y:S01]  /*0b50*/  USHF.L.U32 UR6, UR6, 0x1, URZ ;  /* 0x0000000106067899 */ /* 0x000fe200080006ff */
[----:B------:R-:W2:Y:S03]  /*0b60*/  FENCE.VIEW.ASYNC.S ;  /* 0x00000000000073c6 */ /* 0x000ea60000000000 */
[----:B--2---:R4:W2:Y:S08]  /*0b70*/  SYNCS.EXCH.64 URZ, [UR5+0x130], UR10 ;  /* 0x0001300a05ff75b2 */ /* 0x0048b00008000100 */
[----:B------:R4:W3:Y:S01]  /*0b80*/  SYNCS.EXCH.64 URZ, [UR5+0x140], UR6 ;  /* 0x0001400605ff75b2 */ /* 0x0008e20008000100 */
[----:B------:R4:W1:Y:S01]  /*0b90*/  SYNCS.EXCH.64 URZ, [UR5+0x138], UR10 ;  /* 0x0001380a05ff75b2 */ /* 0x0008620008000100 */
[----:B------:R4:W1:Y:S02]  /*0ba0*/  SYNCS.EXCH.64 URZ, [UR5+0x148], UR6 ;  /* 0x0001480605ff75b2 */ /* 0x0008640008000100 */
[----:B----4-:R-:W-:Y:S01]  /*0bb0*/  NOP ;  /* 0x0000000000007918 */ /* 0x010fe20000000000 */
.L_x_13:
[----:B------:R-:W4:Y:S01]  /*0bc0*/  SHFL.IDX PT, R2, R181, RZ, 0x1f ;  /* 0x00001fffb5027589 */ /* 0x000f2200000e0000 */
[----:B------:R-:W-:Y:S01]  /*0bd0*/  NOP ;  /* 0x0000000000007918 */ /* 0x000fe20000000000 */
[----:B----4-:R-:W-:-:S13]  /*0be0*/  ISETP.NE.AND P0, PT, R2, 0x5, PT ;  /* 0x000000050200780c */ /* 0x010fda0003f05270 */
[----:B------:R-:W-:Y:S05]  /*0bf0*/  @P0 BRA `(.L_x_14) ;  /* 0x0000000000580947 */ /* 0x000fea0003800000 */
[----:B--23--:R-:W2:Y:S01]  /*0c00*/  S2UR UR6, SR_CgaCtaId ;  /* 0x00000000000679c3 */ /* 0x00cea20000008800 */
        /* <DEDUP_REMOVED lines=10> */
[----:B--2---:R-:W-:Y:S01]  /*0cb0*/  ULEA UR6, UR6, UR7, 0x18 ;  /* 0x0000000706067291 */ /* 0x004fe2000f8ec0ff */
[----:B------:R-:W2:Y:S11]  /*0cc0*/  FENCE.VIEW.ASYNC.S ;  /* 0x00000000000073c6 */ /* 0x000eb60000000000 */
[----:B--2---:R4:W2:Y:S01]  /*0cd0*/  SYNCS.EXCH.64 URZ, [UR6+0x150], UR10 ;  /* 0x0001500a06ff75b2 */ /* 0x0048a20008000100 */
[----:B------:R4:W3:Y:S01]  /*0ce0*/  SYNCS.EXCH.64 URZ, [UR6+0x170], UR4 ;  /* 0x0001700406ff75b2 */ /* 0x0008e20008000100 */
[----:B------:R4:W1:Y:S01]  /*0cf0*/  SYNCS.EXCH.64 URZ, [UR6+0x158], UR10 ;  /* 0x0001580a06ff75b2 */ /* 0x0008620008000100 */
[----:B------:R4:W1:Y:S01]  /*0d00*/  SYNCS.EXCH.64 URZ, [UR6+0x178], UR4 ;  /* 0x0001780406ff75b2 */ /* 0x0008620008000100 */
[----:B------:R4:W1:Y:S01]  /*0d10*/  SYNCS.EXCH.64 URZ, [UR6+0x160], UR10 ;  /* 0x0001600a06ff75b2 */ /* 0x0008620008000100 */
[----:B------:R4:W1:Y:S01]  /*0d20*/  SYNCS.EXCH.64 URZ, [UR6+0x180], UR4 ;  /* 0x0001800406ff75b2 */ /* 0x0008620008000100 */
[----:B------:R4:W1:Y:S01]  /*0d30*/  SYNCS.EXCH.64 URZ, [UR6+0x168], UR10 ;  /* 0x0001680a06ff75b2 */ /* 0x0008620008000100 */
[----:B------:R4:W1:Y:S02]  /*0d40*/  SYNCS.EXCH.64 URZ, [UR6+0x188], UR4 ;  /* 0x0001880406ff75b2 */ /* 0x0008640008000100 */
[----:B----4-:R-:W-:Y:S01]  /*0d50*/  NOP ;  /* 0x0000000000007918 */ /* 0x010fe20000000000 */
.L_x_14:
[----:B------:R-:W4:Y:S01]  /*0d60*/  SHFL.IDX PT, R2, R181, RZ, 0x1f ;  /* 0x00001fffb5027589 */ /* 0x000f2200000e0000 */
[----:B------:R-:W-:Y:S01]  /*0d70*/  NOP ;  /* 0x0000000000007918 */ /* 0x000fe20000000000 */
[----:B----4-:R-:W-:-:S13]  /*0d80*/  ISETP.NE.AND P0, PT, R2, 0x3, PT ;  /* 0x000000030200780c */ /* 0x010fda0003f05270 */
[----:B------:R-:W-:Y:S05]  /*0d90*/  @P0 BRA `(.L_x_15) ;  /* 0x0000000000380947 */ /* 0x000fea0003800000 */
[----:B--23--:R-:W2:Y:S01]  /*0da0*/  S2UR UR5, SR_CgaCtaId ;  /* 0x00000000000579c3 */ /* 0x00cea20000008800 */
        /* <DEDUP_REMOVED lines=8> */
[----:B--2---:R4:W2:Y:S01]  /*0e30*/  SYNCS.EXCH.64 URZ, [UR5+0x190], UR6 ;  /* 0x0001900605ff75b2 */ /* 0x0048a20008000100 */
[----:B------:R4:W3:Y:S01]  /*0e40*/  SYNCS.EXCH.64 URZ, [UR5+0x1a0], UR6 ;  /* 0x0001a00605ff75b2 */ /* 0x0008e20008000100 */
[----:B------:R4:W1:Y:S01]  /*0e50*/  SYNCS.EXCH.64 URZ, [UR5+0x198], UR6 ;  /* 0x0001980605ff75b2 */ /* 0x0008620008000100 */
[----:B------:R4:W1:Y:S02]  /*0e60*/  SYNCS.EXCH.64 URZ, [UR5+0x1a8], UR6 ;  /* 0x0001a80605ff75b2 */ /* 0x0008640008000100 */
[----:B----4-:R-:W-:Y:S01]  /*0e70*/  NOP ;  /* 0x0000000000007918 */ /* 0x010fe20000000000 */
.L_x_15:
[----:B--23--:R-:W2:Y:S01]  /*0e80*/  S2UR UR5, SR_CTAID.X ;  /* 0x00000000000579c3 */ /* 0x00cea20000002500 */
[----:B------:R-:W-:-:S05]  /*0e90*/  CS2R.32 R167, SR_CgaSize ;  /* 0x0000000000a77805 */ /* 0x000fca0000008a00 */
[----:B------:R-:W-:-:S05]  /*0ea0*/  IMAD R167, R167, -0xa0, RZ ;  /* 0xffffff60a7a77824 */ /* 0x000fca00078e02ff */
[----:B------:R-:W-:-:S14]  /*0eb0*/  R2UR UR7, R167 ;  /* 0x00000000a70772ca */ /* 0x000fdc00000e0000 */
[----:B------:R-:W3:Y:S01]  /*0ec0*/  LDCU UR7, c[0x0][UR7+0x2b0] ;  /* 0x00005600070777ac */ /* 0x000ee20008000800 */
[----:B------:R-:W-:Y:S01]  /*0ed0*/  NOP ;  /* 0x0000000000007918 */ /* 0x000fe20000000000 */
[----:B------:R-:W-:-:S05]  /*0ee0*/  CS2R.32 R167, SR_CgaSize ;  /* 0x0000000000a77805 */ /* 0x000fca0000008a00 */
[----:B------:R-:W-:-:S05]  /*0ef0*/  IMAD R167, R167, -0xa0, RZ ;  /* 0xffffff60a7a77824 */ /* 0x000fca00078e02ff */
[----:B------:R-:W-:-:S14]  /*0f00*/  R2UR UR6, R167 ;  /* 0x00000000a70672ca */ /* 0x000fdc00000e0000 */
[----:B------:R-:W4:Y:S01]  /*0f10*/  LDCU UR6, c[0x0][UR6+0x2b4] ;  /* 0x00005680060677ac */ /* 0x000f220008000800 */
[----:B------:R-:W1:Y:S08]  /*0f20*/  S2UR UR4, SR_CTAID.Y ;  /* 0x00000000000479c3 */ /* 0x000e700000002600 */
[----:B------:R-:W4:Y:S01]  /*0f30*/  LDC R9, c[0x0][0xb24] ;  /* 0x0002c900ff097b82 */ /* 0x000f220000000800 */
[----:B--2---:R-:W-:-:S02]  /*0f40*/  I2FP.F32.U32 R4, UR5 ;  /* 0x0000000500047c45 */ /* 0x004fc40008201000 */
[----:B------:R-:W-:-:S05]  /*0f50*/  CS2R.32 R5, SR_CgaSize ;  /* 0x0000000000057805 */ /* 0x000fca0000008a00 */
[----:B------:R-:W-:-:S06]  /*0f60*/  IMAD R5, R5, -0xa0, RZ ;  /* 0xffffff6005057824 */ /* 0x000fcc00078e02ff */
[----:B------:R-:W2:Y:S01]  /*0f70*/  LDC R5, c[0x0][R5+0x2a0] ;  /* 0x0000a80005057b82 */ /* 0x000ea20000000800 */
[----:B------:R-:W-:Y:S01]  /*0f80*/  MOV R167, UR5 ;  /* 0x0000000500a77c02 */ /* 0x000fe20008000f00 */
[----:B---3--:R-:W-:Y:S01]  /*0f90*/  FMUL R4, R4, UR7 ;  /* 0x0000000704047c20 */ /* 0x008fe20008400000 */
[----:B-1----:R-:W-:Y:S02]  /*0fa0*/  I2FP.F32.U32 R2, UR4 ;  /* 0x0000000400027c45 */ /* 0x002fe40008201000 */
[----:B------:R-:W-:-:S05]  /*0fb0*/  CS2R.32 R3, SR_CgaSize ;  /* 0x0000000000037805 */ /* 0x000fca0000008a00 */
[----:B------:R-:W-:-:S06]  /*0fc0*/  IMAD R3, R3, -0xa0, RZ ;  /* 0xffffff6003037824 */ /* 0x000fcc00078e02ff */
[----:B------:R-:W1:Y:S01]  /*0fd0*/  LDC R3, c[0x0][R3+0x2a4] ;  /* 0x0000a90003037b82 */ /* 0x000e620000000800 */
[----:B------:R-:W3:Y:S01]  /*0fe0*/  F2I.U32.TRUNC.NTZ R166, R4 ;  /* 0x0000000400a67305 */ /* 0x000ee2000020f000 */
[----:B------:R-:W-:Y:S01]  /*0ff0*/  MOV R165, UR4 ;  /* 0x0000000400a57c02 */ /* 0x000fe20008000f00 */
[----:B----4-:R-:W-:-:S05]  /*1000*/  FMUL R2, R2, UR6 ;  /* 0x0000000602027c20 */ /* 0x010fca0008400000 */
[----:B------:R-:W-:Y:S01]  /*1010*/  BAR.SYNC.DEFER_BLOCKING 0x0 ;  /* 0x0000000000007b1d */ /* 0x000fe20000010000 */
[----:B------:R-:W-:-:S05]  /*1020*/  ISETP.GE.AND P0, PT, R9, 0x1, PT ;  /* 0x000000010900780c */ /* 0x000fca0003f06270 */
[----:B------:R-:W4:Y:S02]  /*1030*/  F2I.U32.TRUNC.NTZ R164, R2 ;  /* 0x0000000200a47305 */ /* 0x000f24000020f000 */
[----:B------:R-:W1:Y:S01]  /*1040*/  S2UR UR36, SR_CTAID.Z ;  /* 0x00000000002479c3 */ /* 0x000e620000002700 */
[----:B---3--:R-:W-:-:S05]  /*1050*/  IADD3 R166, PT, PT, -R166, RZ, RZ ;  /* 0x000000ffa6a67210 */ /* 0x008fca0007ffe1ff */
[----:B--2---:R-:W-:Y:S01]  /*1060*/  IMAD R166, R5, R166, UR5 ;  /* 0x0000000505a67e24 */ /* 0x004fe2000f8e02a6 */
[----:B----4-:R-:W-:-:S05]  /*1070*/  IADD3 R164, PT, PT, -R164, RZ, RZ ;  /* 0x000000ffa4a47210 */ /* 0x010fca0007ffe1ff */
[----:B-1----:R-:W-:Y:S01]  /*1080*/  IMAD R164, R3, R164, UR4 ;  /* 0x0000000403a47e24 */ /* 0x002fe2000f8e02a4 */
[----:B------:R-:W-:Y:S06]  /*1090*/  @!P0 BRA `(.L_x_16) ;  /* 0x0000000000b88947 */ /* 0x000fec0003800000 */
[----:B------:R-:W1:Y:S01]  /*10a0*/  LDC.64 R4, c[0x0][0xb18] ;  /* 0x0002c600ff047b82 */ /* 0x000e620000000a00 */
[----:B------:R-:W-:-:S07]  /*10b0*/  ISETP.NE.AND P0, PT, R9, 0x1, PT ;  /* 0x000000010900780c */ /* 0x000fce0003f05270 */
[----:B------:R-:W2:Y:S08]  /*10c0*/  LDC R10, c[0x0][0xb0c] ;  /* 0x0002c300ff0a7b82 */ /* 0x000eb00000000800 */
[----:B------:R-:W3:Y:S08]  /*10d0*/  LDC R11, c[0x0][0x370] ;  /* 0x0000dc00ff0b7b82 */ /* 0x000ef00000000800 */
[----:B------:R-:W4:Y:S01]  /*10e0*/  LDC R12, c[0x0][0x374] ;  /* 0x0000dd00ff0c7b82 */ /* 0x000f220000000800 */
[----:B-1----:R-:W-:-:S07]  /*10f0*/  ISETP.NE.AND P1, PT, R4, 0x1, PT ;  /* 0x000000010400780c */ /* 0x002fce0003f25270 */
[----:B------:R-:W3:Y:S01]  /*1100*/  LDC.64 R6, c[0x0][0xb10] ;  /* 0x0002c400ff067b82 */ /* 0x000ee20000000a00 */
[----:B--2---:R-:W-:-:S07]  /*1110*/  ISETP.NE.AND P2, PT, R10, 0x1, PT ;  /* 0x000000010a00780c */ /* 0x004fce0003f45270 */
[----:B------:R-:W1:Y:S08]  /*1120*/  LDC R8, c[0x0][0xb20] ;  /* 0x0002c800ff087b82 */ /* 0x000e700000000800 */
[----:B------:R-:W2:Y:S01]  /*1130*/  LDC.64 R2, c[0x0][0xb28] ;  /* 0x0002ca00ff027b82 */ /* 0x000ea20000000a00 */
[----:B----4-:R-:W-:-:S04]  /*1140*/  IMAD.HI.U32 R13, R12, R5, RZ ;  /* 0x000000050c0d7227 */ /* 0x010fc800078e00ff */
[----:B------:R-:W-:-:S04]  /*1150*/  IMAD.HI.U32 R5, R165, R5, RZ ;  /* 0x00000005a5057227 */ /* 0x000fc800078e00ff */
[----:B---3--:R-:W-:-:S04]  /*1160*/  IMAD.HI.U32 R14, R11, R6, RZ ;  /* 0x000000060b0e7227 */ /* 0x008fc800078e00ff */
[----:B------:R-:W-:Y:S01]  /*1170*/  IMAD.HI.U32 R16, R167, R6, RZ ;  /* 0x00000006a7107227 */ /* 0x000fe200078e00ff */
[-C--:B------:R-:W-:Y:S02]  /*1180*/  @P2 SHF.R.U32.HI R11, RZ, R7.reuse, R14 ;  /* 0x00000007ff0b2219 */ /* 0x080fe4000001160e */
[-C--:B-1----:R-:W-:Y:S02]  /*1190*/  @P1 SHF.R.U32.HI R12, RZ, R8.reuse, R13 ;  /* 0x00000008ff0c1219 */ /* 0x082fe4000001160d */
[----:B------:R-:W-:Y:S02]  /*11a0*/  SHF.R.U32.HI R8, RZ, R8, R5 ;  /* 0x00000008ff087219 */ /* 0x000fe40000011605 */
[----:B------:R-:W-:Y:S02]  /*11b0*/  SHF.R.U32.HI R16, RZ, R7, R16 ;  /* 0x00000007ff107219 */ /* 0x000fe40000011610 */
[----:B------:R-:W-:Y:S01]  /*11c0*/  SEL R5, R165, R8, !P1 ;  /* 0x00000008a5057207 */ /* 0x000fe20004800000 */
[----:B--2---:R-:W-:Y:S01]  /*11d0*/  IMAD.HI.U32 R14, R12, R2, RZ ;  /* 0x000000020c0e7227 */ /* 0x004fe200078e00ff */
[----:B------:R-:W-:-:S03]  /*11e0*/  SEL R7, R167, R16, !P2 ;  /* 0x00000010a7077207 */ /* 0x000fc60005000000 */
[----:B------:R-:W-:Y:S01]  /*11f0*/  IMAD.HI.U32 R6, R11, R2, RZ ;  /* 0x000000020b067227 */ /* 0x000fe200078e00ff */
[----:B------:R-:W-:-:S04]  /*1200*/  @P0 SHF.R.U32.HI R12, RZ, R3, R14 ;  /* 0x00000003ff0c0219 */ /* 0x000fc8000001160e */
[----:B------:R-:W-:Y:S01]  /*1210*/  @P0 SHF.R.U32.HI R11, RZ, R3, R6 ;  /* 0x00000003ff0b0219 */ /* 0x000fe20000011606 */
[----:B------:R-:W-:-:S04]  /*1220*/  IMAD R12, R12, R9, RZ ;  /* 0x000000090c0c7224 */ /* 0x000fc800078e02ff */
[----:B------:R-:W-:Y:S01]  /*1230*/  IMAD R6, R11, R9, RZ ;  /* 0x000000090b067224 */ /* 0x000fe200078e02ff */
[----:B------:R-:W-:-:S04]  /*1240*/  ISETP.GE.AND P1, PT, R5, R12, PT ;  /* 0x0000000c0500720c */ /* 0x000fc80003f26270 */
[----:B------:R-:W-:Y:S01]  /*1250*/  ISETP.GE.OR P1, PT, R7, R6, P1 ;  /* 0x000000060700720c */ /* 0x000fe20000f26670 */
[----:B------:R-:W-:-:S05]  /*1260*/  IMAD.HI.U32 R6, R5, R2, RZ ;  /* 0x0000000205067227 */ /* 0x000fca00078e00ff */
[----:B------:R-:W-:-:S04]  /*1270*/  SHF.R.U32.HI R6, RZ, R3, R6 ;  /* 0x00000003ff067219 */ /* 0x000fc80000011606 */
[----:B------:R-:W-:-:S03]  /*1280*/  SEL R6, R5, R6, !P0 ;  /* 0x0000000605067207 */ /* 0x000fc60004000000 */
[----:B------:R-:W-:Y:S01]  /*1290*/  @!P1 IMAD.HI.U32 R8, R7, R2, RZ ;  /* 0x0000000207089227 */ /* 0x000fe200078e00ff */
[----:B------:R-:W-:-:S04]  /*12a0*/  IADD3 R2, PT, PT, -R6, RZ, RZ ;  /* 0x000000ff06027210 */ /* 0x000fc80007ffe1ff */
[----:B------:R-:W-:Y:S01]  /*12b0*/  @!P1 SHF.R.U32.HI R8, RZ, R3, R8 ;  /* 0x00000003ff089219 */ /* 0x000fe20000011608 */
[----:B------:R-:W-:-:S03]  /*12c0*/  IMAD R2, R9, R2, R5 ;  /* 0x0000000209027224 */ /* 0x000fc600078e0205 */
[----:B------:R-:W-:Y:S02]  /*12d0*/  @!P1 SEL R3, R7, R8, !P0 ;  /* 0x0000000807039207 */ /* 0x000fe40004000000 */
[----:B------:R-:W-:-:S03]  /*12e0*/  IADD3 R8, PT, PT, -R5, RZ, RZ ;  /* 0x000000ff05087210 */ /* 0x000fc60007ffe1ff */
[--C-:B------:R-:W-:Y:S02]  /*12f0*/  @!P1 IMAD.IADD R6, R6, 0x1, -R3.reuse ;  /* 0x0000000106069824 */ /* 0x100fe400078e0a03 */
[----:B------:R-:W-:Y:S01]  /*1300*/  @!P1 IMAD R3, R2, R11, R3 ;  /* 0x0000000b02039224 */ /* 0x000fe200078e0203 */
[----:B------:R-:W-:Y:S01]  /*1310*/  IADD3 R2, PT, PT, -R7, RZ, RZ ;  /* 0x000000ff07027210 */ /* 0x000fe20007ffe1ff */
[----:B------:R-:W-:Y:S02]  /*1320*/  @!P1 IMAD R5, R6, R9, R7 ;  /* 0x0000000906059224 */ /* 0x000fe400078e0207 */
[----:B------:R-:W-:Y:S02]  /*1330*/  IMAD R8, R4, R8, R165 ;  /* 0x0000000804087224 */ /* 0x000fe400078e02a5 */
[----:B------:R-:W-:Y:S02]  /*1340*/  @!P1 IMAD.MOV.U32 R7, RZ, RZ, R3 ;  /* 0x000000ffff079224 */ /* 0x000fe400078e0003 */
[----:B------:R-:W-:-:S02]  /*1350*/  IMAD R2, R10, R2, R167 ;  /* 0x000000020a027224 */ /* 0x000fc400078e02a7 */
[----:B------:R-:W-:Y:S02]  /*1360*/  IMAD R165, R5, R4, R8 ;  /* 0x0000000405a57224 */ /* 0x000fe400078e0208 */
[----:B------:R-:W-:Y:S02]  /*1370*/  IMAD R167, R7, R10, R2 ;  /* 0x0000000a07a77224 */ /* 0x000fe400078e0202 */
.L_x_16:
[----:B------:R-:W1:Y:S01]  /*1380*/  LDCU UR4, c[0x0][0xb30] ;  /* 0x00016600ff0477ac */ /* 0x000e620008000800 */
[----:B------:R-:W2:Y:S08]  /*1390*/  S2UR UR37, SR_CgaCtaId ;  /* 0x00000000002579c3 */ /* 0x000eb00000008800 */
[----:B------:R-:W3:Y:S01]  /*13a0*/  LDC R72, c[0x0][0xb24] ;  /* 0x0002c900ff487b82 */ /* 0x000ee20000000800 */
[----:B-1----:R-:W-:-:S09]  /*13b0*/  UISETP.NE.AND UP1, UPT, UR4, 0x1, UPT ;  /* 0x000000010400788c */ /* 0x002fd2000bf25270 */
[----:B--2---:R-:W-:Y:S05]  /*13c0*/  BRA.U UP1, `(.L_x_17) ;  /* 0x0000000101407547 */ /* 0x004fea000b800000 */
[----:B------:R-:W1:Y:S08]  /*13d0*/  LDC.64 R4, c[0x0][0xb10] ;  /* 0x0002c400ff047b82 */ /* 0x000e700000000a00 */
[----:B------:R-:W2:Y:S08]  /*13e0*/  LDC.64 R2, c[0x0][0xb18] ;  /* 0x0002c600ff027b82 */ /* 0x000eb00000000a00 */
[----:B------:R-:W4:Y:S08]  /*13f0*/  LDC R6, c[0x0][0xb20] ;  /* 0x0002c800ff067b82 */ /* 0x000f300000000800 */
[----:B------:R-:W3:Y:S01]  /*1400*/  LDC R8, c[0x0][0xb0c] ;  /* 0x0002c300ff087b82 */ /* 0x000ee20000000800 */
[----:B-1----:R-:W-:-:S05]  /*1410*/  IMAD.HI.U32 R4, R167, R4, RZ ;  /* 0x00000004a7047227 */ /* 0x002fca00078e00ff */
[----:B------:R-:W-:Y:S01]  /*1420*/  SHF.R.U32.HI R4, RZ, R5, R4 ;  /* 0x00000005ff047219 */ /* 0x000fe20000011604 */
[----:B--2---:R-:W-:Y:S01]  /*1430*/  IMAD.HI.U32 R3, R165, R3, RZ ;  /* 0x00000003a5037227 */ /* 0x004fe200078e00ff */
[----:B------:R-:W-:-:S04]  /*1440*/  ISETP.NE.AND P0, PT, R2, 0x1, PT ;  /* 0x000000010200780c */ /* 0x000fc80003f05270 */
[----:B----4-:R-:W-:-:S04]  /*1450*/  SHF.R.U32.HI R6, RZ, R6, R3 ;  /* 0x00000006ff067219 */ /* 0x010fc80000011603 */
[----:B------:R-:W-:Y:S02]  /*1460*/  SEL R3, R165, R6, !P0 ;  /* 0x00000006a5037207 */ /* 0x000fe40004000000 */
[----:B---3--:R-:W-:-:S04]  /*1470*/  ISETP.NE.AND P1, PT, R8, 0x1, PT ;  /* 0x000000010800780c */ /* 0x008fc80003f25270 */
[----:B------:R-:W-:-:S05]  /*1480*/  SEL R4, R167, R4, !P1 ;  /* 0x00000004a7047207 */ /* 0x000fca0004800000 */
[----:B------:R-:W-:Y:S02]  /*1490*/  IMAD.IADD R5, R3, 0x1, -R4 ;  /* 0x0000000103057824 */ /* 0x000fe400078e0a04 */
[----:B------:R-:W-:Y:S02]  /*14a0*/  IMAD.IADD R3, R4, 0x1, -R3 ;  /* 0x0000000104037824 */ /* 0x000fe400078e0a03 */
[----:B------:R-:W-:Y:S02]  /*14b0*/  IMAD R167, R5, R8, R167 ;  /* 0x0000000805a77224 */ /* 0x000fe400078e02a7 */
[----:B------:R-:W-:-:S07]  /*14c0*/  IMAD R165, R3, R2, R165 ;  /* 0x0000000203a57224 */ /* 0x000fce00078e02a5 */
.L_x_17:
[----:B------:R-:W-:Y:S01]  /*14d0*/  BAR.SYNC.DEFER_BLOCKING 0x0 ;  /* 0x0000000000007b1d */ /* 0x000fe20000010000 */
[----:B------:R-:W-:Y:S01]  /*14e0*/  UISETP.NE.AND UP1, UPT, UR8, 0x2, UPT ;  /* 0x000000020800788c */ /* 0x000fe2000bf25270 */
[----:B------:R-:W-:Y:S02]  /*14f0*/  ISETP.NE.OR P5, PT, R0, 0x2, !P5 ;  /* 0x000000020000780c */ /* 0x000fe40006fa5670 */
[----:B------:R-:W-:-:S06]  /*1500*/  LOP3.LUT R2, R176, 0x1f, RZ, 0xc0, !PT ;  /* 0x0000001fb0027812 */ /* 0x000fcc00078ec0ff */
[----:B------:R-:W-:Y:S05]  /*1510*/  BRA.U UP1, `(.L_x_18) ;  /* 0x0000001901347547 */ /* 0x000fea000b800000 */
[----:B------:R-:W1:Y:S01]  /*1520*/  LDCU UR13, c[0x0][0x38c] ;  /* 0x00007180ff0d77ac */ /* 0x000e620008000800 */
[----:B------:R-:W2:Y:S01]  /*1530*/  LDC R9, c[0x0][0x370] ;  /* 0x0000dc00ff097b82 */ /* 0x000ea20000000800 */
[----:B------:R-:W-:Y:S01]  /*1540*/  PLOP3.LUT P1, PT, PT, PT, UP2, 0x80, 0x8 ;  /* 0x000000000008781c */ /* 0x000fe20003f2f028 */
[----:B------:R-:W-:Y:S01]  /*1550*/  HFMA2 R12, -RZ, RZ, 0, 0 ;  /* 0x00000000ff0c7431 */ /* 0x000fe200000001ff */
[----:B------:R-:W-:Y:S01]  /*1560*/  ISETP.EQ.OR P4, PT, R2, RZ, P5 ;  /* 0x000000ff0200720c */ /* 0x000fe20002f82670 */
[----:B------:R-:W-:Y:S01]  /*1570*/  IMAD.MOV.U32 R15, RZ, RZ, 0x1 ;  /* 0x00000001ff0f7424 */ /* 0x000fe200078e00ff */
[----:B------:R-:W-:Y:S01]  /*1580*/  PLOP3.LUT P1, PT, P1, PT, PT, 0x8, 0x80 ;  /* 0x000000000080781c */ /* 0x000fe20000f2e170 */
[----:B------:R-:W-:Y:S01]  /*1590*/  IMAD.MOV.U32 R14, RZ, RZ, RZ ;  /* 0x000000ffff0e7224 */ /* 0x000fe200078e00ff */
[----:B------:R-:W-:Y:S01]  /*15a0*/  MOV R8, 0x1 ;  /* 0x0000000100087802 */ /* 0x000fe20000000f00 */
[----:B------:R-:W4:Y:S01]  /*15b0*/  LDC R0, c[0x0][0x374] ;  /* 0x0000dd00ff007b82 */ /* 0x000f220000000800 */
[----:B------:R-:W-:Y:S01]  /*15c0*/  IMAD.MOV.U32 R10, RZ, RZ, RZ ;  /* 0x000000ffff0a7224 */ /* 0x000fe200078e00ff */
[----:B------:R-:W2:Y:S01]  /*15d0*/  LDCU.64 UR22, c[0x0][0x348] ;  /* 0x00006900ff1677ac */ /* 0x000ea20008000a00 */
[----:B------:R-:W-:Y:S01]  /*15e0*/  UMOV UR6, URZ ;  /* 0x000000ff00067c82 */ /* 0x000fe20008000000 */
[----:B-1----:R-:W-:-:S04]  /*15f0*/  UIADD3 UR5, UPT, UPT, UR13, 0x3f, URZ ;  /* 0x0000003f0d057890 */ /* 0x002fc8000fffe0ff */
[----:B------:R-:W-:-:S04]  /*1600*/  USHF.R.S32.HI UR4, URZ, 0x1f, UR5 ;  /* 0x0000001fff047899 */ /* 0x000fc80008011405 */
[----:B------:R-:W-:-:S04]  /*1610*/  ULEA.HI UR4, UR4, UR5, URZ, 0x6 ;  /* 0x0000000504047291 */ /* 0x000fc8000f8f30ff */
[----:B------:R-:W-:Y:S02]  /*1620*/  USHF.R.S32.HI UR15, URZ, 0x6, UR4 ;  /* 0x00000006ff0f7899 */ /* 0x000fe40008011404 */
[----:B------:R-:W-:Y:S02]  /*1630*/  UIADD3 UR4, UPT, UPT, UR13, -0x1, URZ ;  /* 0xffffffff0d047890 */ /* 0x000fe4000fffe0ff */
[----:B------:R-:W-:Y:S02]  /*1640*/  UISETP.LT.U32.AND UP0, UPT, UR15, 0x11, UPT ;  /* 0x000000110f00788c */ /* 0x000fe4000bf01070 */
[----:B------:R-:W-:Y:S02]  /*1650*/  UISETP.GE.U32.AND UP1, UPT, UR4, -0x7f, UPT ;  /* 0xffffff810400788c */ /* 0x000fe4000bf26070 */
[----:B------:R-:W-:Y:S02]  /*1660*/  USEL UR14, UR15, 0x11, UP0 ;  /* 0x000000110f0e7887 */ /* 0x000fe40008000000 */
[----:B------:R-:W-:-:S02]  /*1670*/  UIADD3 UR13, UPT, UPT, UR13, 0x7e, URZ ;  /* 0x0000007e0d0d7890 */ /* 0x000fc4000fffe0ff */
[----:B------:R-:W-:Y:S02]  /*1680*/  UIADD3 UR5, UPT, UPT, UR14, -0x1, URZ ;  /* 0xffffffff0e057890 */ /* 0x000fe4000fffe0ff */
[----:B------:R-:W-:-:S03]  /*1690*/  UIADD3 UR7, UPT, UPT, UR15, -UR14, URZ ;  /* 0x8000000e0f077290 */ /* 0x000fc6000fffe0ff */
[----:B------:R-:W-:-:S04]  /*16a0*/  @UP1 UIADD3 UR5, UPT, UPT, UR14, URZ, URZ ;  /* 0x000000ff0e051290 */ /* 0x000fc8000fffe0ff */
[----:B--2---:R-:W-:-:S12]  /*16b0*/  UIADD3 UR5, UPT, UPT, UR5, 0x1, URZ ;  /* 0x0000000105057890 */ /* 0x004fd8000fffe0ff */
.L_x_36:
[----:B------:R-:W-:Y:S01]  /*16c0*/  UISETP.NE.AND UP0, UPT, UR37, URZ, UPT ;  /* 0x000000ff2500728c */ /* 0x000fe2000bf05270 */
[----:B------:R-:W1:Y:S08]  /*16d0*/  S2UR UR37, SR_CgaCtaId ;  /* 0x00000000002579c3 */ /* 0x000e700000008800 */
[----:B------:R-:W-:Y:S05]  /*16e0*/  BRA.U UP0, `(.L_x_19) ;  /* 0x0000000100347547 */ /* 0x000fea000b800000 */
[----:B------:R-:W2:Y:S01]  /*16f0*/  S2R R2, SR_CgaCtaId ;  /* 0x0000000000027919 */ /* 0x000ea20000008800 */
[----:B------:R-:W-:-:S04]  /*1700*/  MOV R3, 0x400 ;  /* 0x0000040000037802 */ /* 0x000fc80000000f00 */
[----:B--2---:R-:W-:Y:S02]  /*1710*/  LEA R3, R2, R3, 0x18 ;  /* 0x0000000302037211 */ /* 0x004fe400078ec0ff */
[----:B------:R-:W-:-:S03]  /*1720*/  SHF.L.U32 R2, R8, 0x1f, RZ ;  /* 0x0000001f08027819 */ /* 0x000fc600000006ff */
[----:B------:R-:W-:-:S04]  /*1730*/  IMAD R3, R10, 0x8, R3 ;  /* 0x000000080a037824 */ /* 0x000fc800078e0203 */
[----:B------:R-:W2:Y:S02]  /*1740*/  SYNCS.PHASECHK.TRANS64.TRYWAIT P0, [R3+URZ+0x1a0], R2 ;  /* 0x0001a002030075a7 */ /* 0x000ea400080011ff */
[----:B--2---:R-:W-:Y:S05]  /*1750*/  @!P0 BRA `(.L_x_20) ;  /* 0x0000005800d88947 */ /* 0x004fea0003800000 */
.L_x_109:
[----:B------:R-:W-:Y:S01]  /*1760*/  VIADD R10, R10, 0x1 ;  /* 0x000000010a0a7836 */ /* 0x000fe20000000000 */
[----:B------:R2:W-:Y:S04]  /*1770*/  SYNCS.ARRIVE.TRANS64.A1T0 RZ, [R3+URZ+0x190], RZ ;  /* 0x000190ff03ff79a7 */ /* 0x0005e800081000ff */
[----:B------:R-:W-:-:S04]  /*1780*/  ISETP.NE.AND P0, PT, R10, 0x2, PT ;  /* 0x000000020a00780c */ /* 0x000fc80003f05270 */
[----:B------:R-:W-:Y:S02]  /*1790*/  SEL R10, R10, RZ, P0 ;  /* 0x000000ff0a0a7207 */ /* 0x000fe40000000000 */
[----:B--2---:R-:W-:-:S04]  /*17a0*/  SEL R3, RZ, 0x1, P0 ;  /* 0x00000001ff037807 */ /* 0x004fc80000000000 */
[----:B------:R-:W-:-:S07]  /*17b0*/  LOP3.LUT R8, R8, R3, RZ, 0x3c, !PT ;  /* 0x0000000308087212 */ /* 0x000fce00078e3cff */
.L_x_19:
[----:B------:R-:W-:Y:S01]  /*17c0*/  UMOV UR4, 0x400 ;  /* 0x0000040000047882 */ /* 0x000fe20000000000 */
[----:B------:R-:W-:Y:S01]  /*17d0*/  SHF.L.U32 R2, R15, 0x1f, RZ ;  /* 0x0000001f0f027819 */ /* 0x000fe200000006ff */
[----:B-1----:R-:W-:Y:S01]  /*17e0*/  ULEA UR4, UR37, UR4, 0x18 ;  /* 0x0000000425047291 */ /* 0x002fe2000f8ec0ff */
[----:B------:R-:W-:Y:S01]  /*17f0*/  R2UR UR35, R167 ;  /* 0x00000000a72372ca */ /* 0x000fe200000e0000 */
[----:B------:R-:W-:Y:S01]  /*1800*/  UISETP.GE.U32.AND UP0, UPT, UR13, 0x7f, UPT ;  /* 0x0000007f0d00788c */ /* 0x000fe2000bf06070 */
[----:B------:R-:W-:Y:S01]  /*1810*/  R2UR UR11, R165 ;  /* 0x00000000a50b72ca */ /* 0x000fe200000e0000 */
[----:B------:R-:W-:Y:S01]  /*1820*/  ULEA UR8, UR6, UR4, 0x3 ;  /* 0x0000000406087291 */ /* 0x000fe2000f8e18ff */
[----:B------:R-:W-:-:S08]  /*1830*/  UMOV UR24, URZ ;  /* 0x000000ff00187c82 */ /* 0x000fd00008000000 */
[----:B------:R1:W2:Y:S01]  /*1840*/  SYNCS.PHASECHK.TRANS64.TRYWAIT P0, [UR8+0x88], R2 ;  /* 0x00008802ff0075a7 */ /* 0x0002a20008001108 */
[----:B------:R-:W-:Y:S02]  /*1850*/  USHF.L.U32 UR35, UR35, 0x7, URZ ;  /* 0x0000000723237899 */ /* 0x000fe400080006ff */
[----:B------:R-:W-:Y:S01]  /*1860*/  USHF.L.U32 UR11, UR11, 0x6, URZ ;  /* 0x000000060b0b7899 */ /* 0x000fe200080006ff */
[----:B------:R-:W-:Y:S11]  /*1870*/  BRA.U !UP0, `(.L_x_21) ;  /* 0x0000000108a87547 */ /* 0x000ff6000b800000 */
[----:B------:R-:W-:Y:S01]  /*1880*/  UMOV UR16, URZ ;  /* 0x000000ff00107c82 */ /* 0x000fe20008000000 */
[----:B------:R-:W-:-:S05]  /*1890*/  UMOV UR17, UR6 ;  /* 0x0000000600117c82 */ /* 0x000fca0008000000 */
.L_x_26:
[----:B-1----:R-:W-:Y:S01]  /*18a0*/  ULEA UR33, UR17, UR4, 0x3 ;  /* 0x0000000411217291 */ /* 0x002fe2000f8e18ff */
[----:B--2---:R-:W-:Y:S01]  /*18b0*/  @!P5 MOV R3, 0x3000 ;  /* 0x000030000003d802 */ /* 0x004fe20000000f00 */
[----:B--2---:R-:W-:Y:S10]  /*18c0*/  @P0 BRA `(.L_x_22) ;  /* 0x00000000000c0947 */ /* 0x004ff40003800000 */
[----:B------:R-:W-:-:S04]  /*18d0*/  SHF.L.U32 R5, R15, 0x1f, RZ ;  /* 0x0000001f0f057819 */ /* 0x000fc800000006ff */
[----:B------:R-:W2:Y:S02]  /*18e0*/  SYNCS.PHASECHK.TRANS64.TRYWAIT P0, [UR33+0x88], R5 ;  /* 0x00008805ff0075a7 */ /* 0x000ea40008001121 */
[----:B--2---:R-:W-:Y:S05]  /*18f0*/  @!P0 BRA `(.L_x_23) ;  /* 0x0000005800848947 */ /* 0x004fea0003800000 */
.L_x_22:
[----:B------:R2:W-:Y:S01]  /*1900*/  @!P5 SYNCS.ARRIVE.TRANS64 RZ, [UR33], R3 ;  /* 0x00000003ffffd9a7 */ /* 0x0005e20008000021 */
[----:B------:R-:W-:Y:S04]  /*1910*/  BSSY.RECONVERGENT B0, `(.L_x_24) ;  /* 0x0000003000007945 */ /* 0x000fe80003800200 */
[----:B------:R-:W-:Y:S05]  /*1920*/  @P4 BRA `(.L_x_25) ;  /* 0x0000000000044947 */ /* 0x000fea0003800000 */
[----:B------:R-:W-:Y:S05]  /*1930*/  BPT.TRAP 0x1 ;  /* 0x000000040000795c */ /* 0x000fea0000300000 */
.L_x_25:
[----:B------:R-:W-:Y:S05]  /*1940*/  BSYNC.RECONVERGENT B0 ;  /* 0x0000000000007941 */ /* 0x000fea0003800200 */
.L_x_24:
[----:B------:R-:W-:Y:S02]  /*1950*/  UIADD3 UR6, UPT, UPT, UR17, 0x1, URZ ;  /* 0x0000000111067890 */ /* 0x000fe4000fffe0ff */
[----:B------:R-:W-:Y:S02]  /*1960*/  ULEA UR32, UR17, UR4, 0xd ;  /* 0x0000000411207291 */ /* 0x000fe4000f8e68ff */
[----:B------:R-:W-:Y:S02]  /*1970*/  UISETP.NE.AND UP0, UPT, UR6, 0x11, UPT ;  /* 0x000000110600788c */ /* 0x000fe4000bf05270 */
[----:B------:R-:W-:Y:S02]  /*1980*/  UIADD3 UR26, UP1, UPT, UR22, 0x80, URZ ;  /* 0x00000080161a7890 */ /* 0x000fe4000ff3e0ff */
[----:B------:R-:W-:Y:S02]  /*1990*/  USEL UR9, URZ, 0x1, UP0 ;  /* 0x00000001ff097887 */ /* 0x000fe40008000000 */
[----:B------:R-:W-:-:S02]  /*19a0*/  USEL UR6, UR6, URZ, UP0 ;  /* 0x000000ff06067287 */ /* 0x000fc40008000000 */
[----:B------:R-:W-:Y:S02]  /*19b0*/  UIADD3 UR20, UP0, UPT, UR22, 0x180, URZ ;  /* 0x0000018016147890 */ /* 0x000fe4000ff1e0ff */
[----:B------:R-:W-:Y:S01]  /*19c0*/  ULEA UR8, UR6, UR4, 0x3 ;  /* 0x0000000406087291 */ /* 0x000fe2000f8e18ff */
[----:B------:R-:W-:Y:S01]  /*19d0*/  LOP3.LUT R15, R15, UR9, RZ, 0x3c, !PT ;  /* 0x000000090f0f7c12 */ /* 0x000fe2000f8e3cff */
[----:B------:R-:W-:Y:S02]  /*19e0*/  USHF.L.U32 UR34, UR16, 0x6, URZ ;  /* 0x0000000610227899 */ /* 0x000fe400080006ff */
[----:B------:R-:W-:Y:S01]  /*19f0*/  UIADD3.X UR27, UPT, UPT, URZ, UR23, URZ, UP1, !UPT ;  /* 0x00000017ff1b7290 */ /* 0x000fe20008ffe4ff */
[----:B-1----:R-:W-:Y:S01]  /*1a00*/  SHF.L.U32 R2, R15, 0x1f, RZ ;  /* 0x0000001f0f027819 */ /* 0x002fe200000006ff */
[----:B------:R-:W-:Y:S02]  /*1a10*/  UIADD3 UR32, UPT, UPT, UR32, 0x4400, URZ ;  /* 0x0000440020207890 */ /* 0x000fe4000fffe0ff */
[----:B------:R-:W-:Y:S01]  /*1a20*/  UIADD3.X UR21, UPT, UPT, URZ, UR23, URZ, UP0, !UPT ;  /* 0x00000017ff157290 */ /* 0x000fe200087fe4ff */
[----:B------:R1:W1:Y:S01]  /*1a30*/  SYNCS.PHASECHK.TRANS64.TRYWAIT P0, [UR8+0x88], R2 ;  /* 0x00008802ff0075a7 */ /* 0x0002620008001108 */
[----:B------:R-:W-:Y:S01]  /*1a40*/  ULEA UR8, UR17, UR4, 0xc ;  /* 0x0000000411087291 */ /* 0x000fe2000f8e60ff */
[----:B------:R-:W-:Y:S01]  /*1a50*/  UMOV UR18, 0x0 ;  /* 0x0000000000127882 */ /* 0x000fe20000000000 */
[----:B------:R-:W-:-:S02]  /*1a60*/  UMOV UR19, 0x10000000 ;  /* 0x1000000000137882 */ /* 0x000fc40000000000 */
[----:B------:R-:W-:Y:S01]  /*1a70*/  UIADD3 UR8, UPT, UPT, UR8, 0x26400, URZ ;  /* 0x0002640008087890 */ /* 0x000fe2000fffe0ff */
[----:B------:R1:W-:Y:S01]  /*1a80*/  UTMALDG.3D [UR32], [UR26], desc[UR18] ;  /* 0x000012201a0075b4 */ /* 0x0003e20008011000 */
[----:B------:R-:W-:Y:S01]  /*1a90*/  UMOV UR12, UR36 ;  /* 0x00000024000c7c82 */ /* 0x000fe20008000000 */
[----:B------:R-:W-:Y:S01]  /*1aa0*/  UMOV UR9, UR33 ;  /* 0x0000002100097c82 */ /* 0x000fe20008000000 */
[----:B------:R-:W-:Y:S01]  /*1ab0*/  UMOV UR10, UR34 ;  /* 0x00000022000a7c82 */ /* 0x000fe20008000000 */
[----:B------:R-:W-:Y:S01]  /*1ac0*/  UIADD3 UR16, UPT, UPT, UR16, 0x1, URZ ;  /* 0x0000000110107890 */ /* 0x000fe2000fffe0ff */
[----:B------:R-:W-:Y:S01]  /*1ad0*/  UMOV UR24, UR5 ;  /* 0x0000000500187c82 */ /* 0x000fe20008000000 */
[----:B------:R-:W-:Y:S02]  /*1ae0*/  UMOV UR17, UR6 ;  /* 0x0000000600117c82 */ /* 0x000fe40008000000 */
[----:B------:R1:W-:Y:S01]  /*1af0*/  UTMALDG.3D [UR8], [UR20], desc[UR18] ;  /* 0x00001208140075b4 */ /* 0x0003e20008011000 */
[----:B------:R-:W-:-:S09]  /*1b00*/  UISETP.NE.AND UP0, UPT, UR16, UR5, UPT ;  /* 0x000000051000728c */ /* 0x000fd2000bf05270 */
[----:B------:R-:W-:Y:S05]  /*1b10*/  BRA.U UP0, `(.L_x_26) ;  /* 0xfffffffd00607547 */ /* 0x000fea000b83ffff */
.L_x_21:
[----:B-1----:R-:W-:Y:S01]  /*1b20*/  ULEA UR8, UR6, UR4, 0x3 ;  /* 0x0000000406087291 */ /* 0x002fe2000f8e18ff */
[----:B------:R-:W-:Y:S01]  /*1b30*/  SHF.L.U32 R2, R15, 0x1f, RZ ;  /* 0x0000001f0f027819 */ /* 0x000fe200000006ff */
[----:B------:R-:W-:Y:S01]  /*1b40*/  @!P1 SYNCS.ARRIVE.TRANS64.A1T0 RZ, [UR4+0x128], RZ ;  /* 0x000128ffffff99a7 */ /* 0x000fe20008100004 */
[----:B------:R-:W-:-:S06]  /*1b50*/  UISETP.GT.AND UP0, UPT, UR15, UR14, UPT ;  /* 0x0000000e0f00728c */ /* 0x000fcc000bf04270 */
[----:B--2---:R1:W2:Y:S03]  /*1b60*/  SYNCS.PHASECHK.TRANS64.TRYWAIT P0, [UR8+0x88], R2 ;  /* 0x00008802ff0075a7 */ /* 0x0042a60008001108 */
[----:B------:R-:W-:Y:S05]  /*1b70*/  BRA.U !UP0, `(.L_x_27) ;  /* 0x0000000108ac7547 */ /* 0x000fea000b800000 */
[----:B------:R-:W-:Y:S01]  /*1b80*/  UIADD3 UR21, UPT, UPT, UR7, UR24, URZ ;  /* 0x0000001807157290 */ /* 0x000fe2000fffe0ff */
[----:B------:R-:W-:-:S11]  /*1b90*/  UMOV UR25, UR6 ;  /* 0x0000000600197c82 */ /* 0x000fd60008000000 */
.L_x_32:
[----:B-1----:R-:W-:Y:S01]  /*1ba0*/  ULEA UR17, UR25, UR4, 0x3 ;  /* 0x0000000419117291 */ /* 0x002fe2000f8e18ff */
[----:B--2---:R-:W-:Y:S01]  /*1bb0*/  @!P5 MOV R3, 0x3000 ;  /* 0x000030000003d802 */ /* 0x004fe20000000f00 */
[----:B--2---:R-:W-:Y:S10]  /*1bc0*/  @P0 BRA `(.L_x_28) ;  /* 0x00000000000c0947 */ /* 0x004ff40003800000 */
[----:B------:R-:W-:-:S04]  /*1bd0*/  SHF.L.U32 R5, R15, 0x1f, RZ ;  /* 0x0000001f0f057819 */ /* 0x000fc800000006ff */
[----:B------:R-:W2:Y:S02]  /*1be0*/  SYNCS.PHASECHK.TRANS64.TRYWAIT P0, [UR17+0x88], R5 ;  /* 0x00008805ff0075a7 */ /* 0x000ea40008001111 */
[----:B--2---:R-:W-:Y:S05]  /*1bf0*/  @!P0 BRA `(.L_x_29) ;  /* 0x0000005400dc8947 */ /* 0x004fea0003800000 */
.L_x_28:
[----:B------:R2:W-:Y:S01]  /*1c00*/  @!P5 SYNCS.ARRIVE.TRANS64 RZ, [UR17], R3 ;  /* 0x00000003ffffd9a7 */ /* 0x0005e20008000011 */
[----:B------:R-:W-:Y:S04]  /*1c10*/  BSSY.RECONVERGENT B0, `(.L_x_30) ;  /* 0x0000003000007945 */ /* 0x000fe80003800200 */
[----:B------:R-:W-:Y:S05]  /*1c20*/  @P4 BRA `(.L_x_31) ;  /* 0x0000000000044947 */ /* 0x000fea0003800000 */
[----:B------:R-:W-:Y:S05]  /*1c30*/  BPT.TRAP 0x1 ;  /* 0x000000040000795c */ /* 0x000fea0000300000 */
.L_x_31:
[----:B------:R-:W-:Y:S05]  /*1c40*/  BSYNC.RECONVERGENT B0 ;  /* 0x0000000000007941 */ /* 0x000fea0003800200 */
.L_x_30:
        /* <DEDUP_REMOVED lines=10> */
[----:B------:R-:W-:Y:S01]  /*1cf0*/  UIADD3 UR16, UPT, UPT, UR16, 0x4400, URZ ;  /* 0x0000440010107890 */ /* 0x000fe2000fffe0ff */
[----:B-1----:R-:W-:Y:S01]  /*1d00*/  SHF.L.U32 R2, R15, 0x1f, RZ ;  /* 0x0000001f0f027819 */ /* 0x002fe200000006ff */
[----:B------:R-:W-:Y:S02]  /*1d10*/  UIADD3.X UR31, UPT, UPT, URZ, UR23, URZ, UP1, !UPT ;  /* 0x00000017ff1f7290 */ /* 0x000fe40008ffe4ff */
[----:B------:R-:W-:Y:S01]  /*1d20*/  UIADD3.X UR29, UPT, UPT, URZ, UR23, URZ, UP0, !UPT ;  /* 0x00000017ff1d7290 */ /* 0x000fe200087fe4ff */
[----:B------:R1:W1:Y:S01]  /*1d30*/  SYNCS.PHASECHK.TRANS64.TRYWAIT P0, [UR8+0x88], R2 ;  /* 0x00008802ff0075a7 */ /* 0x0002620008001108 */
[----:B------:R-:W-:Y:S01]  /*1d40*/  ULEA UR8, UR25, UR4, 0xc ;  /* 0x0000000419087291 */ /* 0x000fe2000f8e60ff */
[----:B------:R-:W-:Y:S01]  /*1d50*/  UMOV UR26, 0x0 ;  /* 0x00000000001a7882 */ /* 0x000fe20000000000 */
[----:B------:R-:W-:-:S02]  /*1d60*/  UMOV UR27, 0x10000000 ;  /* 0x10000000001b7882 */ /* 0x000fc40000000000 */
[----:B------:R-:W-:Y:S01]  /*1d70*/  UIADD3 UR8, UPT, UPT, UR8, 0x26400, URZ ;  /* 0x0002640008087890 */ /* 0x000fe2000fffe0ff */
[----:B------:R-:W-:Y:S01]  /*1d80*/  UMOV UR19, UR35 ;  /* 0x0000002300137c82 */ /* 0x000fe20008000000 */
[----:B------:R-:W-:Y:S01]  /*1d90*/  UMOV UR20, UR36 ;  /* 0x0000002400147c82 */ /* 0x000fe20008000000 */
[----:B------:R-:W-:Y:S01]  /*1da0*/  UMOV UR12, UR36 ;  /* 0x00000024000c7c82 */ /* 0x000fe20008000000 */
[----:B------:R-:W-:Y:S01]  /*1db0*/  UMOV UR9, UR17 ;  /* 0x0000001100097c82 */ /* 0x000fe20008000000 */
[----:B------:R-:W-:Y:S01]  /*1dc0*/  UMOV UR10, UR18 ;  /* 0x00000012000a7c82 */ /* 0x000fe20008000000 */
[----:B------:R1:W-:Y:S01]  /*1dd0*/  UTMALDG.3D [UR16], [UR30], desc[UR26] ;  /* 0x00001a101e0075b4 */ /* 0x0003e20008011000 */
[----:B------:R-:W-:Y:S01]  /*1de0*/  UIADD3 UR24, UPT, UPT, UR24, 0x1, URZ ;  /* 0x0000000118187890 */ /* 0x000fe2000fffe0ff */
[----:B------:R-:W-:-:S03]  /*1df0*/  UMOV UR25, UR6 ;  /* 0x0000000600197c82 */ /* 0x000fc60008000000 */
[----:B------:R-:W-:Y:S01]  /*1e00*/  UISETP.NE.AND UP0, UPT, UR24, UR21, UPT ;  /* 0x000000151800728c */ /* 0x000fe2000bf05270 */
[----:B------:R1:W-:Y:S08]  /*1e10*/  UTMALDG.3D [UR8], [UR28], desc[UR26] ;  /* 0x00001a081c0075b4 */ /* 0x0003f00008011000 */
[----:B------:R-:W-:Y:S05]  /*1e20*/  BRA.U UP0, `(.L_x_32) ;  /* 0xfffffffd005c7547 */ /* 0x000fea000b83ffff */
.L_x_27:
[----:B-1----:R-:W-:Y:S01]  /*1e30*/  LEA R2, R14, UR4, 0x3 ;  /* 0x000000040e027c11 */ /* 0x002fe2000f8e18ff */
[----:B------:R-:W-:Y:S01]  /*1e40*/  NOP ;  /* 0x0000000000007918 */ /* 0x000fe20000000000 */
[----:B--2---:R-:W-:Y:S02]  /*1e50*/  SHF.L.U32 R3, R12, 0x1f, RZ ;  /* 0x0000001f0c037819 */ /* 0x004fe400000006ff */
[----:B------:R-:W-:Y:S02]  /*1e60*/  LEA R4, R14, UR4, 0x4 ;  /* 0x000000040e047c11 */ /* 0x000fe4000f8e20ff */
[----:B------:R-:W1:Y:S02]  /*1e70*/  SYNCS.PHASECHK.TRANS64.TRYWAIT P0, [R2+URZ+0x130], R3 ;  /* 0x00013003020075a7 */ /* 0x000e6400080011ff */
[----:B-1----:R-:W-:Y:S05]  /*1e80*/  @!P0 BRA `(.L_x_33) ;  /* 0x0000005400508947 */ /* 0x002fea0003800000 */
.L_x_112:
[----:B------:R-:W2:Y:S01]  /*1e90*/  LDS.128 R4, [R4+0x1c0] ;  /* 0x0001c00004047984 */ /* 0x000ea20000000c00 */
[----:B---3--:R-:W-:Y:S01]  /*1ea0*/  ISETP.GE.AND P0, PT, R72, 0x1, PT ;  /* 0x000000014800780c */ /* 0x008fe20003f06270 */
[----:B-1----:R-:W-:Y:S01]  /*1eb0*/  VIADD R2, R2, 0x140 ;  /* 0x0000014002027836 */ /* 0x002fe20000000000 */
[----:B------:R-:W-:Y:S01]  /*1ec0*/  @!PT LDS RZ, [RZ] ;  /* 0x00000000fffff984 */ /* 0x000fe20000000800 */
[----:B------:R-:W-:Y:S01]  /*1ed0*/  @!PT LDS RZ, [RZ] ;  /* 0x00000000fffff984 */ /* 0x000fe20000000800 */
[----:B------:R-:W-:Y:S01]  /*1ee0*/  @!PT LDS RZ, [RZ] ;  /* 0x00000000fffff984 */ /* 0x000fe20000000800 */
[----:B------:R-:W-:Y:S01]  /*1ef0*/  @!PT LDS RZ, [RZ] ;  /* 0x00000000fffff984 */ /* 0x000fe20000000800 */
[----:B------:R1:W-:Y:S06]  /*1f00*/  MEMBAR.ALL.CTA ;  /* 0x0000000000007992 */ /* 0x0003ec0000008000 */
[----:B-1----:R-:W1:Y:S01]  /*1f10*/  FENCE.VIEW.ASYNC.S ;  /* 0x00000000000073c6 */ /* 0x002e620000000000 */
[----:B------:R-:W-:-:S04]  /*1f20*/  PRMT R2, RZ, 0x654, R2 ;  /* 0x00000654ff027816 */ /* 0x000fc80000000002 */
[----:B-1----:R1:W-:Y:S01]  /*1f30*/  SYNCS.ARRIVE.TRANS64.RED.A1T0 RZ, [R2+URZ], RZ ;  /* 0x000000ff02ff79a7 */ /* 0x0023e200081004ff */
[----:B--2---:R-:W-:-:S13]  /*1f40*/  LOP3.LUT P2, RZ, R6, 0x1, RZ, 0xc0, !PT ;  /* 0x0000000106ff7812 */ /* 0x004fda000784c0ff */
[----:B------:R-:W-:Y:S01]  /*1f50*/  @P2 SHF.R.U32.HI R3, RZ, 0x10, R5 ;  /* 0x00000010ff032819 */ /* 0x000fe20000011605 */
[----:B------:R-:W-:Y:S01]  /*1f60*/  VOTEU.ANY UP0, P2 ;  /* 0x0000000000ff7886 */ /* 0x000fe20001000100 */
[----:B------:R-:W-:Y:S02]  /*1f70*/  @P2 MOV R13, R4 ;  /* 0x00000004000d2202 */ /* 0x000fe40000000f00 */
[----:B------:R-:W-:Y:S02]  /*1f80*/  @P2 R2UR.BROADCAST UR8, R3 ;  /* 0x00000000030822ca */ /* 0x000fe400008e0000 */
[----:B------:R-:W-:-:S11]  /*1f90*/  @P2 LOP3.LUT R11, R5, 0xffff, RZ, 0xc0, !PT ;  /* 0x0000ffff050b2812 */ /* 0x000fd600078ec0ff */
[----:B------:R-:W-:Y:S01]  /*1fa0*/  @UP0 UMOV UR36, UR8 ;  /* 0x0000000800240c82 */ /* 0x000fe20008000000 */
[----:B-1----:R-:W-:Y:S05]  /*1fb0*/  @!P0 BRA `(.L_x_34) ;  /* 0x0000000000b88947 */ /* 0x002fea0003800000 */
[----:B------:R-:W4:Y:S01]  /*1fc0*/  LDC.64 R4, c[0x0][0xb18] ;  /* 0x0002c600ff047b82 */ /* 0x000f220000000a00 */
[----:B------:R-:W-:-:S07]  /*1fd0*/  ISETP.NE.AND P3, PT, R72, 0x1, PT ;  /* 0x000000014800780c */ /* 0x000fce0003f65270 */
[----:B------:R-:W1:Y:S08]  /*1fe0*/  LDC.64 R6, c[0x0][0xb10] ;  /* 0x0002c400ff067b82 */ /* 0x000e700000000a00 */
[----:B------:R-:W2:Y:S08]  /*1ff0*/  LDC R16, c[0x0][0xb20] ;  /* 0x0002c800ff107b82 */ /* 0x000eb00000000800 */
[----:B------:R-:W3:Y:S01]  /*2000*/  LDC R18, c[0x0][0xb0c] ;  /* 0x0002c300ff127b82 */ /* 0x000ee20000000800 */
[----:B----4-:R-:W-:Y:S01]  /*2010*/  IMAD.HI.U32 R17, R0, R5, RZ ;  /* 0x0000000500117227 */ /* 0x010fe200078e00ff */
[----:B------:R-:W-:-:S03]  /*2020*/  ISETP.NE.AND P0, PT, R4, 0x1, PT ;  /* 0x000000010400780c */ /* 0x000fc60003f05270 */
[----:B------:R-:W-:-:S03]  /*2030*/  IMAD.HI.U32 R5, R11, R5, RZ ;  /* 0x000000050b057227 */ /* 0x000fc600078e00ff */
[----:B------:R-:W4:Y:S01]  /*2040*/  LDC.64 R2, c[0x0][0xb28] ;  /* 0x0002ca00ff027b82 */ /* 0x000f220000000a00 */
[----:B-1----:R-:W-:-:S04]  /*2050*/  IMAD.HI.U32 R20, R9, R6, RZ ;  /* 0x0000000609147227 */ /* 0x002fc800078e00ff */
[----:B------:R-:W-:Y:S01]  /*2060*/  IMAD.HI.U32 R22, R13, R6, RZ ;  /* 0x000000060d167227 */ /* 0x000fe200078e00ff */
[----:B------:R-:W-:Y:S02]  /*2070*/  SHF.R.U32.HI R20, RZ, R7, R20 ;  /* 0x00000007ff147219 */ /* 0x000fe40000011614 */
[-C--:B--2---:R-:W-:Y:S02]  /*2080*/  SHF.R.U32.HI R17, RZ, R16.reuse, R17 ;  /* 0x00000010ff117219 */ /* 0x084fe40000011611 */
[----:B------:R-:W-:Y:S02]  /*2090*/  SHF.R.U32.HI R16, RZ, R16, R5 ;  /* 0x00000010ff107219 */ /* 0x000fe40000011605 */
[----:B------:R-:W-:Y:S02]  /*20a0*/  SEL R17, R0, R17, !P0 ;  /* 0x0000001100117207 */ /* 0x000fe40004000000 */
[----:B------:R-:W-:Y:S02]  /*20b0*/  SHF.R.U32.HI R22, RZ, R7, R22 ;  /* 0x00000007ff167219 */ /* 0x000fe40000011616 */
[----:B---3--:R-:W-:-:S02]  /*20c0*/  ISETP.NE.AND P1, PT, R18, 0x1, PT ;  /* 0x000000011200780c */ /* 0x008fc40003f25270 */
[----:B------:R-:W-:Y:S02]  /*20d0*/  SEL R5, R11, R16, !P0 ;  /* 0x000000100b057207 */ /* 0x000fe40004000000 */
[----:B------:R-:W-:Y:S02]  /*20e0*/  SEL R19, R9, R20, !P1 ;  /* 0x0000001409137207 */ /* 0x000fe40004800000 */
[----:B------:R-:W-:Y:S01]  /*20f0*/  SEL R7, R13, R22, !P1 ;  /* 0x000000160d077207 */ /* 0x000fe20004800000 */
[----:B----4-:R-:W-:-:S04]  /*2100*/  IMAD.HI.U32 R20, R17, R2, RZ ;  /* 0x0000000211147227 */ /* 0x010fc800078e00ff */
        /* <DEDUP_REMOVED lines=10> */
[----:B------:R-:W-:-:S04]  /*21b0*/  @!P0 IMAD.HI.U32 R16, R7, R2, RZ ;  /* 0x0000000207108227 */ /* 0x000fc800078e00ff */
[----:B------:R-:W-:Y:S01]  /*21c0*/  IMAD.MOV R2, RZ, RZ, -R6 ;  /* 0x000000ffff027224 */ /* 0x000fe200078e0a06 */
[----:B------:R-:W-:-:S03]  /*21d0*/  @!P0 SHF.R.U32.HI R16, RZ, R3, R16 ;  /* 0x00000003ff108219 */ /* 0x000fc60000011610 */
[----:B------:R-:W-:Y:S01]  /*21e0*/  IMAD R2, R72, R2, R5 ;  /* 0x0000000248027224 */ /* 0x000fe200078e0205 */
        /* <DEDUP_REMOVED lines=11> */
.L_x_34:
[----:B------:R-:W1:Y:S02]  /*22a0*/  LDCU UR8, c[0x0][0xb30] ;  /* 0x00016600ff0877ac */ /* 0x000e640008000800 */
[----:B-1----:R-:W-:-:S09]  /*22b0*/  UISETP.NE.AND UP0, UPT, UR8, 0x1, UPT ;  /* 0x000000010800788c */ /* 0x002fd2000bf05270 */
[----:B------:R-:W-:Y:S05]  /*22c0*/  BRA.U UP0, `(.L_x_35) ;  /* 0x0000000100407547 */ /* 0x000fea000b800000 */
[----:B------:R-:W1:Y:S08]  /*22d0*/  LDC.64 R4, c[0x0][0xb10] ;  /* 0x0002c400ff047b82 */ /* 0x000e700000000a00 */
[----:B------:R-:W2:Y:S08]  /*22e0*/  LDC.64 R2, c[0x0][0xb18] ;  /* 0x0002c600ff027b82 */ /* 0x000eb00000000a00 */
[----:B------:R-:W3:Y:S08]  /*22f0*/  LDC R6, c[0x0][0xb20] ;  /* 0x0002c800ff067b82 */ /* 0x000ef00000000800 */
[----:B------:R-:W4:Y:S01]  /*2300*/  LDC R16, c[0x0][0xb0c] ;  /* 0x0002c300ff107b82 */ /* 0x000f220000000800 */
[----:B-1----:R-:W-:-:S05]  /*2310*/  IMAD.HI.U32 R4, R13, R4, RZ ;  /* 0x000000040d047227 */ /* 0x002fca00078e00ff */
[----:B------:R-:W-:Y:S01]  /*2320*/  SHF.R.U32.HI R4, RZ, R5, R4 ;  /* 0x00000005ff047219 */ /* 0x000fe20000011604 */
[----:B--2---:R-:W-:Y:S01]  /*2330*/  IMAD.HI.U32 R3, R11, R3, RZ ;  /* 0x000000030b037227 */ /* 0x004fe200078e00ff */
[----:B------:R-:W-:-:S04]  /*2340*/  ISETP.NE.AND P0, PT, R2, 0x1, PT ;  /* 0x000000010200780c */ /* 0x000fc80003f05270 */
[----:B---3--:R-:W-:-:S04]  /*2350*/  SHF.R.U32.HI R6, RZ, R6, R3 ;  /* 0x00000006ff067219 */ /* 0x008fc80000011603 */
[----:B------:R-:W-:Y:S02]  /*2360*/  SEL R3, R11, R6, !P0 ;  /* 0x000000060b037207 */ /* 0x000fe40004000000 */
[----:B----4-:R-:W-:-:S04]  /*2370*/  ISETP.NE.AND P1, PT, R16, 0x1, PT ;  /* 0x000000011000780c */ /* 0x010fc80003f25270 */
[----:B------:R-:W-:-:S05]  /*2380*/  SEL R4, R13, R4, !P1 ;  /* 0x000000040d047207 */ /* 0x000fca0004800000 */
[----:B------:R-:W-:Y:S02]  /*2390*/  IMAD.IADD R5, R3, 0x1, -R4 ;  /* 0x0000000103057824 */ /* 0x000fe400078e0a04 */
[----:B------:R-:W-:Y:S02]  /*23a0*/  IMAD.IADD R3, R4, 0x1, -R3 ;  /* 0x0000000104037824 */ /* 0x000fe400078e0a03 */
[----:B------:R-:W-:Y:S02]  /*23b0*/  IMAD R13, R5, R16, R13 ;  /* 0x00000010050d7224 */ /* 0x000fe400078e020d */
[----:B------:R-:W-:-:S07]  /*23c0*/  IMAD R11, R3, R2, R11 ;  /* 0x00000002030b7224 */ /* 0x000fce00078e020b */
.L_x_35:
[----:B------:R-:W-:Y:S01]  /*23d0*/  VIADD R14, R14, 0x1 ;  /* 0x000000010e0e7836 */ /* 0x000fe20000000000 */
[----:B------:R-:W-:Y:S01]  /*23e0*/  PLOP3.LUT P1, PT, PT, PT, PT, 0x80, 0x8 ;  /* 0x000000000008781c */ /* 0x000fe20003f2f070 */
[----:B------:R-:W-:Y:S02]  /*23f0*/  IMAD.IADD R167, R13, 0x1, R166 ;  /* 0x000000010da77824 */ /* 0x000fe400078e02a6 */
[----:B------:R-:W-:Y:S01]  /*2400*/  IMAD.IADD R165, R11, 0x1, R164 ;  /* 0x000000010ba57824 */ /* 0x000fe200078e02a4 */
[----:B------:R-:W-:-:S04]  /*2410*/  ISETP.NE.AND P0, PT, R14, 0x2, PT ;  /* 0x000000020e00780c */ /* 0x000fc80003f05270 */
[----:B------:R-:W-:Y:S02]  /*2420*/  SEL R3, RZ, 0x1, P0 ;  /* 0x00000001ff037807 */ /* 0x000fe40000000000 */
[----:B------:R-:W-:Y:S02]  /*2430*/  SEL R14, R14, RZ, P0 ;  /* 0x000000ff0e0e7207 */ /* 0x000fe40000000000 */
[----:B------:R-:W-:Y:S01]  /*2440*/  LOP3.LUT R12, R12, R3, RZ, 0x3c, !PT ;  /* 0x000000030c0c7212 */ /* 0x000fe200078e3cff */
[----:B------:R-:W-:Y:S06]  /*2450*/  @P2 BRA `(.L_x_36) ;  /* 0xfffffff000982947 */ /* 0x000fec000383ffff */
[----:B------:R-:W-:Y:S01]  /*2460*/  UIADD3 UR4, UPT, UPT, UR4, 0x88, URZ ;  /* 0x0000008804047890 */ /* 0x000fe2000fffe0ff */
[----:B------:R-:W-:-:S03]  /*2470*/  SHF.L.U32 R3, R15, 0x1f, RZ ;  /* 0x0000001f0f037819 */ /* 0x000fc600000006ff */
[----:B------:R-:W-:-:S09]  /*2480*/  ULEA UR5, UR6, UR4, 0x3 ;  /* 0x0000000406057291 */ /* 0x000fd2000f8e18ff */
[----:B------:R-:W1:Y:S02]  /*2490*/  SYNCS.PHASECHK.TRANS64.TRYWAIT P0, [UR5], R3 ;  /* 0x00000003ff0075a7 */ /* 0x000e640008001105 */
[----:B-1----:R-:W-:Y:S05]  /*24a0*/  @!P0 BRA `(.L_x_37) ;  /* 0x0000004c00dc8947 */ /* 0x002fea0003800000 */
.L_x_114:
[----:B------:R-:W-:-:S04]  /*24b0*/  UIADD3 UR6, UPT, UPT, UR6, 0x1, URZ ;  /* 0x0000000106067890 */ /* 0x000fc8000fffe0ff */
[----:B------:R-:W-:-:S04]  /*24c0*/  UISETP.NE.AND UP0, UPT, UR6, 0x11, UPT ;  /* 0x000000110600788c */ /* 0x000fc8000bf05270 */
[----:B------:R-:W-:Y:S02]  /*24d0*/  USEL UR7, URZ, 0x1, UP0 ;  /* 0x00000001ff077887 */ /* 0x000fe40008000000 */
[----:B------:R-:W-:-:S04]  /*24e0*/  USEL UR6, UR6, URZ, UP0 ;  /* 0x000000ff06067287 */ /* 0x000fc80008000000 */
[----:B------:R-:W-:Y:S01]  /*24f0*/  ULEA UR5, UR6, UR4, 0x3 ;  /* 0x0000000406057291 */ /* 0x000fe2000f8e18ff */
[----:B------:R-:W-:-:S04]  /*2500*/  LOP3.LUT R2, R15, UR7, RZ, 0x3c, !PT ;  /* 0x000000070f027c12 */ /* 0x000fc8000f8e3cff */
[----:B-1----:R-:W-:-:S04]  /*2510*/  SHF.L.U32 R3, R2, 0x1f, RZ ;  /* 0x0000001f02037819 */ /* 0x002fc800000006ff */
[----:B------:R-:W1:Y:S02]  /*2520*/  SYNCS.PHASECHK.TRANS64.TRYWAIT P0, [UR5], R3 ;  /* 0x00000003ff0075a7 */ /* 0x000e640008001105 */
[----:B-1----:R-:W-:Y:S05]  /*2530*/  @!P0 BRA `(.L_x_38) ;  /* 0x0000004c00d08947 */ /* 0x002fea0003800000 */
.L_x_116:
        /* <DEDUP_REMOVED lines=9> */
.L_x_118:
        /* <DEDUP_REMOVED lines=9> */
.L_x_120:
        /* <DEDUP_REMOVED lines=9> */
.L_x_122:
        /* <DEDUP_REMOVED lines=9> */
.L_x_124:
        /* <DEDUP_REMOVED lines=9> */
.L_x_126:
        /* <DEDUP_REMOVED lines=9> */
.L_x_128:
        /* <DEDUP_REMOVED lines=9> */
.L_x_130:
        /* <DEDUP_REMOVED lines=9> */
.L_x_132:
        /* <DEDUP_REMOVED lines=9> */
.L_x_134:
        /* <DEDUP_REMOVED lines=9> */
.L_x_136:
        /* <DEDUP_REMOVED lines=9> */
.L_x_138:
        /* <DEDUP_REMOVED lines=9> */
.L_x_140:
        /* <DEDUP_REMOVED lines=9> */
.L_x_142:
        /* <DEDUP_REMOVED lines=9> */
.L_x_144:
[----:B------:R-:W-:-:S04]  /*2d20*/  UIADD3 UR6, UPT, UPT, UR6, 0x1, URZ ;  /* 0x0000000106067890 */ /* 0x000fc8000fffe0ff */
[----:B------:R-:W-:-:S04]  /*2d30*/  UISETP.NE.AND UP0, UPT, UR6, 0x11, UPT ;  /* 0x000000110600788c */ /* 0x000fc8000bf05270 */
[----:B------:R-:W-:Y:S02]  /*2d40*/  USEL UR5, URZ, 0x1, UP0 ;  /* 0x00000001ff057887 */ /* 0x000fe40008000000 */
[----:B------:R-:W-:-:S04]  /*2d50*/  USEL UR6, UR6, URZ, UP0 ;  /* 0x000000ff06067287 */ /* 0x000fc80008000000 */
[----:B------:R-:W-:Y:S01]  /*2d60*/  ULEA UR6, UR6, UR4, 0x3 ;  /* 0x0000000406067291 */ /* 0x000fe2000f8e18ff */
[----:B-1----:R-:W-:-:S04]  /*2d70*/  LOP3.LUT R3, R2, UR5, RZ, 0x3c, !PT ;  /* 0x0000000502037c12 */ /* 0x002fc8000f8e3cff */
[----:B------:R-:W-:Y:S01]  /*2d80*/  SHF.L.U32 R3, R3, 0x1f, RZ ;  /* 0x0000001f03037819 */ /* 0x000fe200000006ff */
[----:B----4-:R-:W-:-:S07]  /*2d90*/  IMAD.U32 R0, RZ, RZ, UR6 ;  /* 0x00000006ff007e24 */ /* 0x010fce000f8e00ff */
.L_x_53:
[----:B-1----:R1:W2:Y:S02]  /*2da0*/  SYNCS.PHASECHK.TRANS64.TRYWAIT P0, [R0+URZ], R3 ;  /* 0x00000003000075a7 */ /* 0x0022a400080011ff */
[----:B--2---:R-:W-:Y:S05]  /*2db0*/  @!P0 NANOSLEEP.SYNCS 0x989680 ;  /* 0x009896800000895d */ /* 0x004fea0003900000 */
[----:B------:R-:W2:Y:S02]  /*2dc0*/  @!P0 SYNCS.PHASECHK.TRANS64 P0, [R0+URZ], R3 ;  /* 0x00000003000085a7 */ /* 0x000ea400080010ff */
[----:B--2---:R-:W-:Y:S05]  /*2dd0*/  @P0 EXIT ;  /* 0x000000000000094d */ /* 0x004fea0003800000 */
[----:B------:R-:W-:Y:S05]  /*2de0*/  BRA `(.L_x_53) ;  /* 0xfffffffc00ec7947 */ /* 0x000fea000383ffff */
.L_x_18:
[----:B------:R-:W-:-:S04]  /*2df0*/  UISETP.NE.AND UP1, UPT, UR37, URZ, UPT ;  /* 0x000000ff2500728c */ /* 0x000fc8000bf25270 */
[----:B------:R-:W-:-:S09]  /*2e00*/  UISETP.NE.OR UP1, UPT, UR8, 0x1, UP1 ;  /* 0x000000010800788c */ /* 0x000fd20008f25670 */
[----:B------:R-:W-:Y:S05]  /*2e10*/  BRA.U UP1, `(.L_x_54) ;  /* 0x0000000501487547 */ /* 0x000fea000b800000 */
[----:B------:R-:W-:Y:S01]  /*2e20*/  ISETP.NE.AND P2, PT, R2, RZ, PT ;  /* 0x000000ff0200720c */ /* 0x000fe20003f45270 */
[----:B------:R-:W-:Y:S01]  /*2e30*/  IMAD.MOV.U32 R12, RZ, RZ, 0x1 ;  /* 0x00000001ff0c7424 */ /* 0x000fe200078e00ff */
[----:B------:R-:W-:Y:S02]  /*2e40*/  CS2R R10, SRZ ;  /* 0x00000000000a7805 */ /* 0x000fe4000001ff00 */
[----:B------:R-:W-:Y:S01]  /*2e50*/  CS2R R8, SRZ ;  /* 0x0000000000087805 */ /* 0x000fe2000001ff00 */
[----:B------:R-:W-:Y:S01]  /*2e60*/  UMOV UR4, 0x400 ;  /* 0x0000040000047882 */ /* 0x000fe20000000000 */
[----:B------:R-:W-:Y:S01]  /*2e70*/  UMOV UR6, URZ ;  /* 0x000000ff00067c82 */ /* 0x000fe20008000000 */
[----:B------:R-:W-:-:S12]  /*2e80*/  ULEA UR37, UR37, UR4, 0x18 ;  /* 0x0000000425257291 */ /* 0x000fd8000f8ec0ff */
.L_x_58:
[----:B------:R-:W-:Y:S02]  /*2e90*/  LEA R0, R8, UR37, 0x3 ;  /* 0x0000002508007c11 */ /* 0x000fe4000f8e18ff */
[----:B------:R-:W-:-:S03]  /*2ea0*/  SHF.L.U32 R5, R9, 0x1f, RZ ;  /* 0x0000001f09057819 */ /* 0x000fc600000006ff */
[----:B------:R-:W-:Y:S01]  /*2eb0*/  VIADD R4, R0, 0x1a0 ;  /* 0x000001a000047836 */ /* 0x000fe20000000000 */
[----:B------:R-:W1:Y:S02]  /*2ec0*/  SYNCS.PHASECHK.TRANS64.TRYWAIT P0, [R0+URZ+0x190], R5 ;  /* 0x00019005000075a7 */ /* 0x000e6400080011ff */
[----:B-1----:R-:W-:Y:S05]  /*2ed0*/  @!P0 BRA `(.L_x_55) ;  /* 0x0000004800d08947 */ /* 0x002fea0003800000 */
.L_x_145:
[----:B------:R-:W-:Y:S01]  /*2ee0*/  ULEA UR5, UR6, UR37, 0x3 ;  /* 0x0000002506057291 */ /* 0x000fe2000f8e18ff */
[----:B------:R-:W-:Y:S02]  /*2ef0*/  PRMT R4, RZ, 0x654, R4 ;  /* 0x00000654ff047816 */ /* 0x000fe40000000004 */
[----:B-1----:R-:W-:Y:S01]  /*2f00*/  SHF.L.U32 R5, R12, 0x1f, RZ ;  /* 0x0000001f0c057819 */ /* 0x002fe200000006ff */
[----:B------:R-:W-:Y:S01]  /*2f10*/  UIADD3 UR4, UPT, UPT, UR5, 0x130, URZ ;  /* 0x0000013005047890 */ /* 0x000fe2000fffe0ff */
[----:B------:R1:W-:Y:S05]  /*2f20*/  SYNCS.ARRIVE.TRANS64.RED.A1T0 RZ, [R4+URZ], RZ ;  /* 0x000000ff04ff79a7 */ /* 0x0003ea00081004ff */
[----:B------:R-:W-:Y:S01]  /*2f30*/  IMAD.U32 R7, RZ, RZ, UR4 ;  /* 0x00000004ff077e24 */ /* 0x000fe2000f8e00ff */
[----:B------:R-:W2:Y:S04]  /*2f40*/  SYNCS.PHASECHK.TRANS64.TRYWAIT P0, [UR5+0x140], R5 ;  /* 0x00014005ff0075a7 */ /* 0x000ea80008001105 */
[----:B------:R-:W-:Y:S01]  /*2f50*/  PRMT R6, R2, 0x654, R7 ;  /* 0x0000065402067816 */ /* 0x000fe20000000007 */
[----:B-1----:R-:W-:Y:S01]  /*2f60*/  @!P2 IMAD.MOV.U32 R4, RZ, RZ, 0x10 ;  /* 0x00000010ff04a424 */ /* 0x002fe200078e00ff */
[----:B--2---:R-:W-:Y:S06]  /*2f70*/  @!P0 BRA `(.L_x_56) ;  /* 0x0000004800bc8947 */ /* 0x004fec0003800000 */
.L_x_147:
[----:B------:R-:W-:Y:S01]  /*2f80*/  ULEA UR4, UR6, UR37, 0x4 ;  /* 0x0000002506047291 */ /* 0x000fe2000f8e20ff */
[----:B------:R-:W-:Y:S01]  /*2f90*/  SEL R3, R6, R3, !P2 ;  /* 0x0000000306037207 */ /* 0x000fe20005000000 */
[----:B------:R-:W-:Y:S01]  /*2fa0*/  UIADD3 UR5, UPT, UPT, UR5, 0x130, URZ ;  /* 0x0000013005057890 */ /* 0x000fe2000fffe0ff */
[----:B-1----:R-:W-:Y:S01]  /*2fb0*/  LEA R0, R11, UR37, 0x3 ;  /* 0x000000250b007c11 */ /* 0x002fe2000f8e18ff */
[----:B------:R-:W-:Y:S01]  /*2fc0*/  UIADD3 UR4, UPT, UPT, UR4, 0x1c0, URZ ;  /* 0x000001c004047890 */ /* 0x000fe2000fffe0ff */
[----:B------:R-:W-:Y:S01]  /*2fd0*/  SHF.L.U32 R5, R10, 0x1f, RZ ;  /* 0x0000001f0a057819 */ /* 0x000fe200000006ff */
[----:B------:R1:W-:Y:S01]  /*2fe0*/  @!P2 SYNCS.ARRIVE.TRANS64.RED RZ, [R3+URZ], R4 ;  /* 0x0000000403ffa9a7 */ /* 0x0003e200080004ff */
[----:B------:R-:W-:Y:S01]  /*2ff0*/  UIADD3 UR6, UPT, UPT, UR6, 0x1, URZ ;  /* 0x0000000106067890 */ /* 0x000fe2000fffe0ff */
[----:B------:R-:W-:-:S03]  /*3000*/  VIADD R8, R8, 0x1 ;  /* 0x0000000108087836 */ /* 0x000fc60000000000 */
[----:B------:R-:W-:Y:S02]  /*3010*/  UISETP.NE.AND UP0, UPT, UR6, 0x2, UPT ;  /* 0x000000020600788c */ /* 0x000fe4000bf05270 */
[----:B------:R-:W-:Y:S06]  /*3020*/  UGETNEXTWORKID.BROADCAST [UR4], [UR5] ;  /* 0x00000000040073ca */ /* 0x000fec0008000100 */
[----:B------:R-:W-:Y:S01]  /*3030*/  USEL UR4, URZ, 0x1, UP0 ;  /* 0x00000001ff047887 */ /* 0x000fe20008000000 */
[----:B------:R-:W-:Y:S01]  /*3040*/  ISETP.NE.AND P0, PT, R8, 0x2, PT ;  /* 0x000000020800780c */ /* 0x000fe20003f05270 */
[----:B------:R-:W-:Y:S01]  /*3050*/  USEL UR6, UR6, URZ, UP0 ;  /* 0x000000ff06067287 */ /* 0x000fe20008000000 */
[----:B------:R-:W2:Y:S03]  /*3060*/  SYNCS.PHASECHK.TRANS64.TRYWAIT P1, [R0+URZ+0x130], R5 ;  /* 0x00013005000075a7 */ /* 0x000ea600080211ff */
[----:B------:R-:W-:Y:S01]  /*3070*/  LOP3.LUT R12, R12, UR4, RZ, 0x3c, !PT ;  /* 0x000000040c0c7c12 */ /* 0x000fe2000f8e3cff */
[----:B-12---:R-:W-:Y:S07]  /*3080*/  @!P1 BRA `(.L_x_57) ;  /* 0x0000004800909947 */ /* 0x006fee0003800000 */
.L_x_148:
[C---:B------:R-:W-:Y:S01]  /*3090*/  LEA R4, R11.reuse, UR37, 0x4 ;  /* 0x000000250b047c11 */ /* 0x040fe2000f8e20ff */
[----:B-1----:R-:W-:Y:S01]  /*30a0*/  VIADD R0, R0, 0x140 ;  /* 0x0000014000007836 */ /* 0x002fe20000000000 */
[----:B------:R-:W-:Y:S01]  /*30b0*/  SEL R8, R8, RZ, P0 ;  /* 0x000000ff08087207 */ /* 0x000fe20000000000 */
[----:B------:R-:W-:-:S03]  /*30c0*/  VIADD R11, R11, 0x1 ;  /* 0x000000010b0b7836 */ /* 0x000fc60000000000 */
[----:B------:R-:W1:Y:S01]  /*30d0*/  LDS.128 R4, [R4+0x1c0] ;  /* 0x0001c00004047984 */ /* 0x000e620000000c00 */
[----:B------:R-:W-:Y:S02]  /*30e0*/  PRMT R0, RZ, 0x654, R0 ;  /* 0x00000654ff007816 */ /* 0x000fe40000000000 */
[C---:B------:R-:W-:Y:S01]  /*30f0*/  ISETP.NE.AND P1, PT, R11.reuse, 0x2, PT ;  /* 0x000000020b00780c */ /* 0x040fe20003f25270 */
[----:B------:R-:W-:Y:S01]  /*3100*/  @!PT LDS RZ, [RZ] ;  /* 0x00000000fffff984 */ /* 0x000fe20000000800 */
[----:B------:R-:W-:Y:S01]  /*3110*/  @!PT LDS RZ, [RZ] ;  /* 0x00000000fffff984 */ /* 0x000fe20000000800 */
[----:B------:R-:W-:Y:S01]  /*3120*/  @!PT LDS RZ, [RZ] ;  /* 0x00000000fffff984 */ /* 0x000fe20000000800 */
[----:B------:R-:W-:Y:S01]  /*3130*/  @!PT LDS RZ, [RZ] ;  /* 0x00000000fffff984 */ /* 0x000fe20000000800 */
[----:B------:R2:W-:Y:S06]  /*3140*/  MEMBAR.ALL.CTA ;  /* 0x0000000000007992 */ /* 0x0005ec0000008000 */
[----:B--2---:R-:W2:Y:S01]  /*3150*/  FENCE.VIEW.ASYNC.S ;  /* 0x00000000000073c6 */ /* 0x004ea20000000000 */
[----:B------:R-:W-:Y:S01]  /*3160*/  SEL R11, R11, RZ, P1 ;  /* 0x000000ff0b0b7207 */ /* 0x000fe20000800000 */
[----:B--2---:R2:W-:Y:S01]  /*3170*/  SYNCS.ARRIVE.TRANS64.RED.A1T0 RZ, [R0+URZ], RZ ;  /* 0x000000ff00ff79a7 */ /* 0x0045e200081004ff */
[----:B-1----:R-:W-:-:S02]  /*3180*/  LOP3.LUT P3, RZ, R6, 0x1, RZ, 0xc0, !PT ;  /* 0x0000000106ff7812 */ /* 0x002fc4000786c0ff */
[----:B------:R-:W-:-:S04]  /*3190*/  SEL R5, RZ, 0x1, P1 ;  /* 0x00000001ff057807 */ /* 0x000fc80000800000 */
[----:B------:R-:W-:Y:S02]  /*31a0*/  LOP3.LUT R10, R10, R5, RZ, 0x3c, !PT ;  /* 0x000000050a0a7212 */ /* 0x000fe400078e3cff */
[----:B--2---:R-:W-:-:S04]  /*31b0*/  SEL R0, RZ, 0x1, P0 ;  /* 0x00000001ff007807 */ /* 0x004fc80000000000 */
[----:B------:R-:W-:Y:S01]  /*31c0*/  LOP3.LUT R9, R9, R0, RZ, 0x3c, !PT ;  /* 0x0000000009097212 */ /* 0x000fe200078e3cff */
[----:B------:R-:W-:Y:S06]  /*31d0*/  @P3 BRA `(.L_x_58) ;  /* 0xfffffffc002c3947 */ /* 0x000fec000383ffff */
[----:B------:R-:W-:Y:S01]  /*31e0*/  ULEA UR5, UR6, UR37, 0x3 ;  /* 0x0000002506057291 */ /* 0x000fe2000f8e18ff */
[----:B------:R-:W-:-:S08]  /*31f0*/  SHF.L.U32 R3, R12, 0x1f, RZ ;  /* 0x0000001f0c037819 */ /* 0x000fd000000006ff */
[----:B------:R-:W1:Y:S02]  /*3200*/  SYNCS.PHASECHK.TRANS64 P0, [UR5+0x140], R3 ;  /* 0x00014003ff0075a7 */ /* 0x000e640008001005 */
[----:B-1----:R-:W-:Y:S05]  /*3210*/  @P0 BRA `(.L_x_59) ;  /* 0x0000000000080947 */ /* 0x002fea0003800000 */
[----:B------:R-:W1:Y:S02]  /*3220*/  SYNCS.PHASECHK.TRANS64.TRYWAIT P0, [UR5+0x140], R3 ;  /* 0x00014003ff0075a7 */ /* 0x000e640008001105 */
[----:B-1----:R-:W-:Y:S05]  /*3230*/  @!P0 BRA `(.L_x_60) ;  /* 0x0000004800388947 */ /* 0x002fea0003800000 */
.L_x_59:
[----:B------:R-:W-:-:S04]  /*3240*/  UIADD3 UR4, UPT, UPT, UR6, 0x1, URZ ;  /* 0x0000000106047890 */ /* 0x000fc8000fffe0ff */
[----:B------:R-:W-:-:S04]  /*3250*/  UISETP.NE.AND UP0, UPT, UR4, 0x2, UPT ;  /* 0x000000020400788c */ /* 0x000fc8000bf05270 */
[----:B------:R-:W-:Y:S02]  /*3260*/  USEL UR7, URZ, 0x1, UP0 ;  /* 0x00000001ff077887 */ /* 0x000fe40008000000 */
[----:B------:R-:W-:-:S04]  /*3270*/  USEL UR4, UR4, URZ, UP0 ;  /* 0x000000ff04047287 */ /* 0x000fc80008000000 */
[----:B------:R-:W-:Y:S01]  /*3280*/  ULEA UR4, UR4, UR37, 0x3 ;  /* 0x0000002504047291 */ /* 0x000fe2000f8e18ff */
[----:B-1----:R-:W-:-:S04]  /*3290*/  LOP3.LUT R3, R12, UR7, RZ, 0x3c, !PT ;  /* 0x000000070c037c12 */ /* 0x002fc8000f8e3cff */
[----:B------:R-:W-:-:S04]  /*32a0*/  SHF.L.U32 R0, R3, 0x1f, RZ ;  /* 0x0000001f03007819 */ /* 0x000fc800000006ff */
[----:B------:R-:W1:Y:S02]  /*32b0*/  SYNCS.PHASECHK.TRANS64 P0, [UR4+0x140], R0 ;  /* 0x00014000ff0075a7 */ /* 0x000e640008001004 */
[----:B-1----:R-:W-:Y:S05]  /*32c0*/  @P0 EXIT ;  /* 0x000000000000094d */ /* 0x002fea0003800000 */
[----:B------:R-:W-:Y:S02]  /*32d0*/  SHF.L.U32 R3, R3, 0x1f, RZ ;  /* 0x0000001f03037819 */ /* 0x000fe400000006ff */
[----:B------:R-:W-:-:S07]  /*32e0*/  MOV R0, UR4 ;  /* 0x0000000400007c02 */ /* 0x000fce0008000f00 */
.L_x_61:
[----:B-1----:R1:W2:Y:S02]  /*32f0*/  SYNCS.PHASECHK.TRANS64.TRYWAIT P0, [R0+URZ+0x140], R3 ;  /* 0x00014003000075a7 */ /* 0x0022a400080011ff */
[----:B--2---:R-:W-:Y:S05]  /*3300*/  @!P0 NANOSLEEP.SYNCS 0x989680 ;  /* 0x009896800000895d */ /* 0x004fea0003900000 */
[----:B------:R-:W2:Y:S02]  /*3310*/  @!P0 SYNCS.PHASECHK.TRANS64 P0, [R0+URZ+0x140], R3 ;  /* 0x00014003000085a7 */ /* 0x000ea400080010ff */
[----:B--2---:R-:W-:Y:S05]  /*3320*/  @P0 EXIT ;  /* 0x000000000000094d */ /* 0x004fea0003800000 */
[----:B------:R-:W-:Y:S05]  /*3330*/  BRA `(.L_x_61) ;  /* 0xfffffffc00ec7947 */ /* 0x000fea000383ffff */
.L_x_54:
[----:B------:R-:W-:-:S09]  /*3340*/  UISETP.NE.AND UP1, UPT, UR8, URZ, UPT ;  /* 0x000000ff0800728c */ /* 0x000fd2000bf25270 */
[----:B------:R-:W-:Y:S05]  /*3350*/  BRA.U UP1, `(.L_x_62) ;  /* 0x0000000d017c7547 */ /* 0x000fea000b800000 */
[----:B------:R-:W-:Y:S01]  /*3360*/  UMOV UR4, 0x40 ;  /* 0x0000004000047882 */ /* 0x000fe20000000000 */
[----:B------:R-:W-:Y:S01]  /*3370*/  NOP ;  /* 0x0000000000007918 */ /* 0x000fe20000000000 */
[----:B------:R-:W-:Y:S01]  /*3380*/  ULEA UR4, UR37, UR4, 0x18 ;  /* 0x0000000425047291 */ /* 0x000fe2000f8ec0ff */
[----:B------:R-:W-:Y:S02]  /*3390*/  UMOV UR5, 0x400 ;  /* 0x0000040000057882 */ /* 0x000fe40000000000 */
[----:B------:R-:W-:-:S06]  /*33a0*/  ULEA UR37, UR37, UR5, 0x18 ;  /* 0x0000000525257291 */ /* 0x000fcc000f8ec0ff */
[----:B------:R-:W1:Y:S02]  /*33b0*/  LDS.U8 R0, [UR4+0x1c] ;  /* 0x00001c04ff007984 */ /* 0x000e640008000000 */
[----:B-1----:R-:W-:-:S13]  /*33c0*/  ISETP.NE.AND P0, PT, R0, RZ, PT ;  /* 0x000000ff0000720c */ /* 0x002fda0003f05270 */
[----:B------:R-:W-:Y:S05]  /*33d0*/  @P0 BRA `(.L_x_63) ;  /* 0x0000000000580947 */ /* 0x000fea0003800000 */
[----:B------:R-:W-:-:S13]  /*33e0*/  ELECT P0, URZ, PT ;  /* 0x0000000000ff782f */ /* 0x000fda0003800000 */
[----:B------:R-:W-:Y:S05]  /*33f0*/  @!P0 BRA `(.L_x_64) ;  /* 0x0000000000608947 */ /* 0x000fea0003800000 */
[----:B------:R-:W-:Y:S01]  /*3400*/  UMOV UR5, 0x10 ;  /* 0x0000001000057882 */ /* 0x000fe20000000000 */
[----:B------:R-:W-:Y:S01]  /*3410*/  HFMA2 R0, -RZ, RZ, 0, 5.9604644775390625e-08 ;  /* 0x00000001ff007431 */ /* 0x000fe200000001ff */
[----:B------:R-:W-:-:S03]  /*3420*/  MOV R2, 0xffff ;  /* 0x0000ffff00027802 */ /* 0x000fc60000000f00 */
[----:B------:R-:W-:Y:S04]  /*3430*/  DEPBAR.LE SB1, 0x36 ;  /* 0x00009d800000791a */ /* 0x000fe80000000000 */
[----:B------:R-:W1:Y:S02]  /*3440*/  UTCATOMSWS.FIND_AND_SET.ALIGN UP0, UR5, UR5 ;  /* 0x00000005000575e3 */ /* 0x000e640008000800 */
[----:B-1----:R-:W-:Y:S01]  /*3450*/  MOV R3, UR5 ;  /* 0x0000000500037c02 */ /* 0x002fe20008000f00 */
[----:B------:R-:W-:Y:S06]  /*3460*/  BRA.U UP0, `(.L_x_65) ;  /* 0x0000000100187547 */ /* 0x000fec000b800000 */
.L_x_66:
[----:B------:R-:W-:Y:S05]  /*3470*/  NANOSLEEP 0x64 ;  /* 0x000000640000795d */ /* 0x000fea0003800000 */
[----:B------:R-:W-:-:S05]  /*3480*/  UMOV UR5, 0x10 ;  /* 0x0000001000057882 */ /* 0x000fca0000000000 */
[----:B------:R-:W-:Y:S04]  /*3490*/  DEPBAR.LE SB1, 0x36 ;  /* 0x00009d800000791a */ /* 0x000fe80000000000 */
[----:B------:R-:W1:Y:S02]  /*34a0*/  UTCATOMSWS.FIND_AND_SET.ALIGN UP0, UR5, UR5 ;  /* 0x00000005000575e3 */ /* 0x000e640008000800 */
[----:B-1----:R-:W-:Y:S01]  /*34b0*/  MOV R3, UR5 ;  /* 0x0000000500037c02 */ /* 0x002fe20008000f00 */
[----:B------:R-:W-:Y:S05]  /*34c0*/  BRA.U !UP0, `(.L_x_66) ;  /* 0xfffffffd08e87547 */ /* 0x000fea000b83ffff */
.L_x_65:
[-C--:B------:R-:W-:Y:S02]  /*34d0*/  SHF.L.U32 R2, R2, R3.reuse, RZ ;  /* 0x0000000302027219 */ /* 0x080fe400000006ff */
[----:B------:R-:W-:Y:S01]  /*34e0*/  SHF.L.U32 R0, R0, R3, RZ ;  /* 0x0000000300007219 */ /* 0x000fe200000006ff */
[----:B------:R-:W-:Y:S02]  /*34f0*/  IMAD.SHL.U32 R3, R3, 0x20, RZ ;  /* 0x0000002003037824 */ /* 0x000fe400078e00ff */
[----:B------:R1:W-:Y:S04]  /*3500*/  ATOMS.OR RZ, [UR4+0x14], R2 ;  /* 0x00001402ffff798c */ /* 0x0003e8000b000004 */
[----:B------:R1:W-:Y:S04]  /*3510*/  ATOMS.OR RZ, [UR4+0x18], R0 ;  /* 0x00001800ffff798c */ /* 0x0003e8000b000004 */
[----:B------:R1:W-:Y:S01]  /*3520*/  STS [UR37+0x1e0], R3 ;  /* 0x0001e003ff007988 */ /* 0x0003e20008000825 */
[----:B------:R-:W-:Y:S05]  /*3530*/  BRA `(.L_x_64) ;  /* 0x0000000000107947 */ /* 0x000fea0003800000 */
.L_x_63:
[----:B------:R-:W-:Y:S02]  /*3540*/  MOV R0, 0xffffffff ;  /* 0xffffffff00007802 */ /* 0x000fe40000000f00 */
[----:B------:R-:W-:-:S03]  /*3550*/  MOV R2, 0x3580 ;  /* 0x0000358000027802 */ /* 0x000fc60000000f00 */
[----:B------:R1:W-:Y:S04]  /*3560*/  STS [UR37+0x1e0], R0 ;  /* 0x0001e000ff007988 */ /* 0x0003e80008000825 */
[----:B-1-3-5:R-:W-:Y:S05]  /*3570*/  CALL.REL.NOINC `($__internal_1_$__cuda_sm10x_tcgen05_guardrail_trap_phase_invalid_during_alloc) ;  /* 0x0000004800b47944 */ /* 0x02afea0003c00000 */
.L_x_64:
[----:B------:R-:W-:Y:S05]  /*3580*/  WARPSYNC.ALL ;  /* 0x0000000000007948 */ /* 0x000fea0003800000 */
[----:B------:R-:W2:Y:S01]  /*3590*/  S2UR UR6, SR_CgaCtaId ;  /* 0x00000000000679c3 */ /* 0x000ea20000008800 */
[----:B------:R-:W-:Y:S01]  /*35a0*/  UMOV UR4, 0x400 ;  /* 0x0000040000047882 */ /* 0x000fe20000000000 */
[----:B------:R-:W-:-:S06]  /*35b0*/  NOP ;  /* 0x0000000000007918 */ /* 0x000fcc0000000000 */
[----:B------:R-:W-:Y:S06]  /*35c0*/  BAR.ARV 0x6, 0xa0 ;  /* 0x0182800000007b1d */ /* 0x000fec0000002000 */
[----:B------:R-:W4:Y:S01]  /*35d0*/  LDCU UR7, c[0x0][0x38c] ;  /* 0x00007180ff0777ac */ /* 0x000f220008000800 */
[----:B------:R-:W-:Y:S01]  /*35e0*/  IMAD.MOV.U32 R11, RZ, RZ, 0x1 ;  /* 0x00000001ff0b7424 */ /* 0x000fe200078e00ff */
[----:B------:R-:W-:Y:S01]  /*35f0*/  CS2R R8, SRZ ;  /* 0x0000000000087805 */ /* 0x000fe2000001ff00 */
[----:B------:R-:W-:Y:S01]  /*3600*/  IMAD.MOV.U32 R10, RZ, RZ, RZ ;  /* 0x000000ffff0a7224 */ /* 0x000fe200078e00ff */
[----:B------:R-:W-:Y:S01]  /*3610*/  UMOV UR18, URZ ;  /* 0x000000ff00127c82 */ /* 0x000fe20008000000 */
[----:B------:R-:W-:Y:S01]  /*3620*/  UMOV UR17, URZ ;  /* 0x000000ff00117c82 */ /* 0x000fe20008000000 */
[----:B------:R-:W-:Y:S01]  /*3630*/  UMOV UR22, 0x0 ;  /* 0x0000000000167882 */ /* 0x000fe20000000000 */
[----:B------:R-:W-:Y:S01]  /*3640*/  UMOV UR23, 0x81004a0 ;  /* 0x081004a000177882 */ /* 0x000fe20000000000 */
[----:B------:R-:W-:Y:S01]  /*3650*/  UMOV UR20, 0x0 ;  /* 0x0000000000147882 */ /* 0x000fe20000000000 */
[----:B------:R-:W-:Y:S01]  /*3660*/  UMOV UR21, 0x81004a0 ;  /* 0x081004a000157882 */ /* 0x000fe20000000000 */
[----:B--2---:R-:W-:Y:S01]  /*3670*/  ULEA UR6, UR6, UR4, 0x18 ;  /* 0x0000000406067291 */ /* 0x004fe2000f8ec0ff */
[----:B------:R-:W2:Y:S03]  /*3680*/  LDCU UR4, c[0x0][0x38c] ;  /* 0x00007180ff0477ac */ /* 0x000ea60008000800 */
[----:B------:R-:W-:-:S02]  /*3690*/  UIADD3 UR11, UPT, UPT, UR6, 0x4400, URZ ;  /* 0x00004400060b7890 */ /* 0x000fc4000fffe0ff */
[----:B----4-:R-:W-:-:S03]  /*36a0*/  UIADD3 UR7, UPT, UPT, UR7, 0x3f, URZ ;  /* 0x0000003f07077890 */ /* 0x010fc6000fffe0ff */
[----:B-1----:R-:W1:Y:S01]  /*36b0*/  LDS R0, [UR6+0x1e0] ;  /* 0x0001e006ff007984 */ /* 0x002e620008000800 */
[----:B------:R-:W-:Y:S02]  /*36c0*/  UIADD3 UR12, UPT, UPT, UR6, 0x26400, URZ ;  /* 0x00026400060c7890 */ /* 0x000fe4000fffe0ff */
[----:B------:R-:W-:Y:S02]  /*36d0*/  USHF.R.S32.HI UR5, URZ, 0x1f, UR7 ;  /* 0x0000001fff057899 */ /* 0x000fe40008011407 */
[----:B------:R-:W-:Y:S02]  /*36e0*/  USHF.R.U32.HI UR11, URZ, 0x4, UR11 ;  /* 0x00000004ff0b7899 */ /* 0x000fe4000801160b */
[----:B------:R-:W-:Y:S02]  /*36f0*/  ULEA.HI UR5, UR5, UR7, URZ, 0x6 ;  /* 0x0000000705057291 */ /* 0x000fe4000f8f30ff */
[----:B------:R-:W-:Y:S02]  /*3700*/  USHF.R.U32.HI UR12, URZ, 0x4, UR12 ;  /* 0x00000004ff0c7899 */ /* 0x000fe4000801160c */
[----:B------:R-:W-:-:S02]  /*3710*/  USHF.R.S32.HI UR5, URZ, 0x6, UR5 ;  /* 0x00000006ff057899 */ /* 0x000fc40008011405 */
[----:B------:R-:W-:Y:S02]  /*3720*/  ULOP3.LUT UR11, UR11, 0x3fff, URZ, 0xc0, !UPT ;  /* 0x00003fff0b0b7892 */ /* 0x000fe4000f8ec0ff */
[----:B------:R-:W-:Y:S02]  /*3730*/  UISETP.LT.AND UP0, UPT, UR5, 0x1, UPT ;  /* 0x000000010500788c */ /* 0x000fe4000bf01270 */
[----:B------:R-:W-:Y:S02]  /*3740*/  ULOP3.LUT UR12, UR12, 0x3fff, URZ, 0xc0, !UPT ;  /* 0x00003fff0c0c7892 */ /* 0x000fe4000f8ec0ff */
[----:B------:R-:W-:Y:S02]  /*3750*/  USEL UR10, UR5, 0x1, !UP0 ;  /* 0x00000001050a7887 */ /* 0x000fe4000c000000 */
[----:B------:R-:W-:Y:S02]  /*3760*/  ULOP3.LUT UR11, UR11, 0x10000, URZ, 0xfc, !UPT ;  /* 0x000100000b0b7892 */ /* 0x000fe4000f8efcff */
[----:B------:R-:W-:-:S02]  /*3770*/  ULOP3.LUT UR12, UR12, 0x10000, URZ, 0xfc, !UPT ;  /* 0x000100000c0c7892 */ /* 0x000fc4000f8efcff */
[----:B------:R-:W-:Y:S02]  /*3780*/  UIADD3 UR10, UPT, UPT, -UR10, URZ, URZ ;  /* 0x000000ff0a0a7290 */ /* 0x000fe4000fffe1ff */
[----:B--2---:R-:W-:Y:S01]  /*3790*/  UISETP.GE.AND UP3, UPT, UR4, 0x1, UPT ;  /* 0x000000010400788c */ /* 0x004fe2000bf66270 */
[----:B-1----:R-:W-:-:S15]  /*37a0*/  R2UR UR19, R0 ;  /* 0x00000000001372ca */ /* 0x002fde00000e0000 */
.L_x_73:
[----:B------:R-:W-:Y:S02]  /*37b0*/  LEA R0, R10, UR6, 0x3 ;  /* 0x000000060a007c11 */ /* 0x000fe4000f8e18ff */
[----:B------:R-:W-:Y:S02]  /*37c0*/  SHF.L.U32 R5, R9, 0x1f, RZ ;  /* 0x0000001f09057819 */ /* 0x000fe400000006ff */
[----:B------:R-:W-:Y:S01]  /*37d0*/  PLOP3.LUT P0, PT, PT, PT, UP3, 0x80, 0x8 ;  /* 0x000000000008781c */ /* 0x000fe20003f0f038 */
[----:B------:R-:W-:Y:S01]  /*37e0*/  VIADD R3, R0, 0x140 ;  /* 0x0000014000037836 */ /* 0x000fe20000000000 */
[----:B-1----:R-:W1:Y:S02]  /*37f0*/  SYNCS.PHASECHK.TRANS64.TRYWAIT P1, [R0+URZ+0x130], R5 ;  /* 0x00013005000075a7 */ /* 0x002e6400080211ff */
[----:B-1--4-:R-:W-:Y:S09]  /*3800*/  @!P1 BRA `(.L_x_67) ;  /* 0x0000004000dc9947 */ /* 0x012ff20003800000 */
.L_x_150:
[----:B------:R-:W-:Y:S01]  /*3810*/  LEA R4, R10, UR6, 0x4 ;  /* 0x000000060a047c11 */ /* 0x000fe2000f8e20ff */
[----:B------:R-:W-:Y:S01]  /*3820*/  @UP3 ULEA UR4, UR17, UR6, 0x3 ;  /* 0x0000000611043291 */ /* 0x000fe2000f8e18ff */
[----:B------:R-:W-:Y:S01]  /*3830*/  PLOP3.LUT P2, PT, PT, PT, PT, 0x80, 0x8 ;  /* 0x000000000008781c */ /* 0x000fe20003f4f070 */
[----:B------:R-:W-:Y:S01]  /*3840*/  ULEA UR8, UR18, UR6, 0x3 ;  /* 0x0000000612087291 */ /* 0x000fe2000f8e18ff */
[----:B------:R-:W-:Y:S01]  /*3850*/  PRMT R3, RZ, 0x654, R3 ;  /* 0x00000654ff037816 */ /* 0x000fe20000000003 */
[----:B------:R-:W-:Y:S01]  /*3860*/  ULEA UR9, UR18, UR19, 0x6 ;  /* 0x0000001312097291 */ /* 0x000fe2000f8e30ff */
[----:B-1----:R-:W1:Y:S01]  /*3870*/  LDS.128 R4, [R4+0x1c0] ;  /* 0x0001c00004047984 */ /* 0x002e620000000c00 */
[----:B------:R-:W-:Y:S02]  /*3880*/  @P0 SHF.L.U32 R2, R8, 0x1f, RZ ;  /* 0x0000001f08020819 */ /* 0x000fe400000006ff */
[----:B------:R-:W-:Y:S01]  /*3890*/  SHF.L.U32 R0, R11, 0x1f, RZ ;  /* 0x0000001f0b007819 */ /* 0x000fe200000006ff */
[----:B------:R-:W-:Y:S01]  /*38a0*/  @!PT LDS RZ, [RZ] ;  /* 0x00000000fffff984 */ /* 0x000fe20000000800 */
[----:B------:R-:W-:Y:S01]  /*38b0*/  @!PT LDS RZ, [RZ] ;  /* 0x00000000fffff984 */ /* 0x000fe20000000800 */
[----:B------:R-:W-:Y:S01]  /*38c0*/  @!PT LDS RZ, [RZ] ;  /* 0x00000000fffff984 */ /* 0x000fe20000000800 */
[----:B------:R-:W-:Y:S01]  /*38d0*/  @!PT LDS RZ, [RZ] ;  /* 0x00000000fffff984 */ /* 0x000fe20000000800 */
[----:B------:R2:W-:Y:S06]  /*38e0*/  MEMBAR.ALL.CTA ;  /* 0x0000000000007992 */ /* 0x0005ec0000008000 */
[----:B--2---:R-:W2:Y:S02]  /*38f0*/  FENCE.VIEW.ASYNC.S ;  /* 0x00000000000073c6 */ /* 0x004ea40000000000 */
[----:B--2---:R2:W-:Y:S01]  /*3900*/  SYNCS.ARRIVE.TRANS64.RED.A1T0 RZ, [R3+URZ], RZ ;  /* 0x000000ff03ff79a7 */ /* 0x0045e200081004ff */
[----:B------:R2:W4:Y:S01]  /*3910*/  @P0 SYNCS.PHASECHK.TRANS64.TRYWAIT P2, [UR4], R2 ;  /* 0x00000002ff0005a7 */ /* 0x0005220008041104 */
[----:B-1----:R-:W-:Y:S01]  /*3920*/  LOP3.LUT P1, RZ, R6, 0x1, RZ, 0xc0, !PT ;  /* 0x0000000106ff7812 */ /* 0x002fe2000782c0ff */
[----:B------:R-:W1:Y:S02]  /*3930*/  SYNCS.PHASECHK.TRANS64.TRYWAIT P0, [UR8+0x170], R0 ;  /* 0x00017000ff0075a7 */ /* 0x000e640008001108 */
[----:B-12-4-:R-:W-:Y:S10]  /*3940*/  @!P0 BRA `(.L_x_68) ;  /* 0x0000004000a08947 */ /* 0x016ff40003800000 */
.L_x_152:
[----:B------:R-:W-:Y:S01]  /*3950*/  IADD3 R10, PT, PT, R10, 0x1, RZ ;  /* 0x000000010a0a7810 */ /* 0x000fe20007ffe0ff */
[----:B------:R-:W-:Y:S06]  /*3960*/  BRA.U !UP3, `(.L_x_69) ;  /* 0x000000010b987547 */ /* 0x000fec000b800000 */
[----:B------:R-:W-:Y:S01]  /*3970*/  UPLOP3.LUT UP4, UPT, UPT, UPT, UPT, 0x40, 0x4 ;  /* 0x000000000004789c */ /* 0x000fe20003f8e870 */
[----:B------:R-:W-:Y:S01]  /*3980*/  UMOV UR16, UR10 ;  /* 0x0000000a00107c82 */ /* 0x000fe20008000000 */
[----:B------:R-:W-:Y:S01]  /*3990*/  UMOV UR15, UR5 ;  /* 0x00000005000f7c82 */ /* 0x000fe20008000000 */
[----:B------:R-:W-:-:S08]  /*39a0*/  UMOV UR14, UR17 ;  /* 0x00000011000e7c82 */ /* 0x000fd00008000000 */
.L_x_72:
[----:B------:R-:W-:Y:S02]  /*39b0*/  UIADD3 UR16, UPT, UPT, UR16, 0x1, URZ ;  /* 0x0000000110107890 */ /* 0x000fe4000fffe0ff */
[----:B--2---:R-:W-:Y:S02]  /*39c0*/  ULEA UR7, UR14, UR6, 0x3 ;  /* 0x000000060e077291 */ /* 0x004fe4000f8e18ff */
[----:B------:R-:W-:Y:S01]  /*39d0*/  UISETP.NE.AND UP0, UPT, UR16, URZ, UPT ;  /* 0x000000ff1000728c */ /* 0x000fe2000bf05270 */
[----:B----4-:R-:W-:Y:S10]  /*39e0*/  @P2 BRA `(.L_x_70) ;  /* 0x00000000000c2947 */ /* 0x010ff40003800000 */
[----:B-1----:R-:W-:Y:S04]  /*39f0*/  SHF.L.U32 R3, R8, 0x1f, RZ ;  /* 0x0000001f08037819 */ /* 0x002fe800000006ff */
[----:B------:R-:W1:Y:S02]  /*3a00*/  SYNCS.PHASECHK.TRANS64.TRYWAIT P0, [UR7], R3 ;  /* 0x00000003ff0075a7 */ /* 0x000e640008001107 */
[----:B-1----:R-:W-:Y:S05]  /*3a10*/  @!P0 BRA `(.L_x_71) ;  /* 0x0000004000848947 */ /* 0x002fea0003800000 */
.L_x_70:
[----:B------:R-:W-:Y:S01]  /*3a20*/  UISETP.NE.AND UP1, UPT, UR15, 0x1, UPT ;  /* 0x000000010f00788c */ /* 0x000fe2000bf25270 */
[----:B------:R-:W-:Y:S01]  /*3a30*/  PLOP3.LUT P2, PT, PT, PT, PT, 0x80, 0x8 ;  /* 0x000000000008781c */ /* 0x000fe20003f4f070 */
[----:B------:R-:W-:Y:S02]  /*3a40*/  UIADD3 UR17, UPT, UPT, UR14, 0x1, URZ ;  /* 0x000000010e117890 */ /* 0x000fe4000fffe0ff */
[----:B------:R-:W-:Y:S02]  /*3a50*/  ULEA UR24, UR14, UR12, 0x8 ;  /* 0x0000000c0e187291 */ /* 0x000fe4000f8e40ff */
[----:B------:R-:W-:Y:S01]  /*3a60*/  UISETP.NE.AND UP2, UPT, UR17, 0x11, UPT ;  /* 0x000000111100788c */ /* 0x000fe2000bf45270 */
[----:B------:R-:W-:Y:S01]  /*3a70*/  PLOP3.LUT P0, PT, PT, PT, UP1, 0x80, 0x8 ;  /* 0x000000000008781c */ /* 0x000fe20003f0f018 */
[----:B------:R-:W-:Y:S02]  /*3a80*/  ULEA UR26, UR14, UR11, 0x9 ;  /* 0x0000000b0e1a7291 */ /* 0x000fe4000f8e48ff */
[----:B------:R-:W-:Y:S02]  /*3a90*/  USEL UR13, URZ, 0x1, UP2 ;  /* 0x00000001ff0d7887 */ /* 0x000fe40009000000 */
[----:B------:R-:W-:Y:S02]  /*3aa0*/  USEL UR17, UR17, URZ, UP2 ;  /* 0x000000ff11117287 */ /* 0x000fe40009000000 */
[----:B------:R-:W-:Y:S02]  /*3ab0*/  UIADD3 UR30, UPT, UPT, UR24, 0x2, URZ ;  /* 0x00000002181e7890 */ /* 0x000fe4000fffe0ff */
[----:B------:R-:W-:Y:S01]  /*3ac0*/  @UP1 ULEA UR4, UR17, UR6, 0x3 ;  /* 0x0000000611041291 */ /* 0x000fe2000f8e18ff */
[----:B------:R-:W-:Y:S01]  /*3ad0*/  LOP3.LUT R8, R8, UR13, RZ, 0x3c, !PT ;  /* 0x0000000d08087c12 */ /* 0x000fe2000f8e3cff */
[----:B------:R-:W-:Y:S02]  /*3ae0*/  UIADD3 UR28, UPT, UPT, UR26, 0x2, URZ ;  /* 0x000000021a1c7890 */ /* 0x000fe4000fffe0ff */
[----:B------:R-:W-:Y:S01]  /*3af0*/  UIADD3 UR7, UPT, UPT, UR7, 0x88, URZ ;  /* 0x0000008807077890 */ /* 0x000fe2000fffe0ff */
[----:B-1----:R-:W-:Y:S01]  /*3b00*/  @P0 SHF.L.U32 R0, R8, 0x1f, RZ ;  /* 0x0000001f08000819 */ /* 0x002fe200000006ff */
[----:B------:R-:W-:Y:S01]  /*3b10*/  UMOV UR25, 0x80004020 ;  /* 0x8000402000197882 */ /* 0x000fe20000000000 */
[----:B------:R-:W-:Y:S01]  /*3b20*/  UMOV UR27, 0x80004020 ;  /* 0x80004020001b7882 */ /* 0x000fe20000000000 */
[----:B------:R-:W-:Y:S01]  /*3b30*/  UMOV UR31, 0x80004020 ;  /* 0x80004020001f7882 */ /* 0x000fe20000000000 */
[----:B------:R2:W4:Y:S01]  /*3b40*/  @P0 SYNCS.PHASECHK.TRANS64.TRYWAIT P2, [UR4], R0 ;  /* 0x00000000ff0005a7 */ /* 0x0005220008041104 */
[----:B------:R-:W-:Y:S01]  /*3b50*/  UIADD3 UR15, UPT, UPT, UR15, -0x1, URZ ;  /* 0xffffffff0f0f7890 */ /* 0x000fe2000fffe0ff */
[----:B------:R2:W-:Y:S01]  /*3b60*/  UTCIMMA gdesc[UR26], gdesc[UR24], tmem[UR9], tmem[UR22], idesc[UR23], UP4 ;  /* 0x00ff16181a0075ea */ /* 0x0005e2000a000109 */
[----:B------:R-:W-:Y:S01]  /*3b70*/  UPLOP3.LUT UP4, UPT, UPT, UPT, UPT, 0x80, 0x8 ;  /* 0x000000000008789c */ /* 0x000fe20003f8f070 */
[----:B------:R-:W-:Y:S01]  /*3b80*/  UMOV UR29, 0x80004020 ;  /* 0x80004020001d7882 */ /* 0x000fe20000000000 */
[----:B------:R-:W-:Y:S01]  /*3b90*/  UMOV UR14, UR17 ;  /* 0x00000011000e7c82 */ /* 0x000fe20008000000 */
[----:B------:R2:W-:Y:S01]  /*3ba0*/  UTCIMMA gdesc[UR28], gdesc[UR30], tmem[UR9], tmem[UR20], idesc[UR21], UPT ;  /* 0x00ff141e1c0075ea */ /* 0x0005e2000b800109 */
[----:B------:R2:W-:Y:S01]  /*3bb0*/  UTCBAR [UR7], URZ ;  /* 0x000000ff070073e9 */ /* 0x0005e200080000ff */
[----:B------:R-:W-:Y:S06]  /*3bc0*/  BRA.U UP0, `(.L_x_72) ;  /* 0xfffffffd00787547 */ /* 0x000fec000b83ffff */
.L_x_69:
[----:B------:R-:W-:Y:S01]  /*3bd0*/  UIADD3 UR18, UPT, UPT, UR18, 0x1, URZ ;  /* 0x0000000112127890 */ /* 0x000fe2000fffe0ff */
[C---:B------:R-:W-:Y:S01]  /*3be0*/  ISETP.NE.AND P0, PT, R10.reuse, 0x2, PT ;  /* 0x000000020a00780c */ /* 0x040fe20003f05270 */
[----:B------:R-:W-:Y:S02]  /*3bf0*/  UIADD3 UR8, UPT, UPT, UR8, 0x150, URZ ;  /* 0x0000015008087890 */ /* 0x000fe4000fffe0ff */
[----:B------:R-:W-:Y:S01]  /*3c00*/  UISETP.NE.AND UP0, UPT, UR18, 0x4, UPT ;  /* 0x000000041200788c */ /* 0x000fe2000bf05270 */
[----:B-12---:R-:W-:Y:S02]  /*3c10*/  SEL R0, RZ, 0x1, P0 ;  /* 0x00000001ff007807 */ /* 0x006fe40000000000 */
[----:B------:R-:W-:Y:S01]  /*3c20*/  SEL R10, R10, RZ, P0 ;  /* 0x000000ff0a0a7207 */ /* 0x000fe20000000000 */
[----:B------:R-:W-:Y:S01]  /*3c30*/  USEL UR4, URZ, 0x1, UP0 ;  /* 0x00000001ff047887 */ /* 0x000fe20008000000 */
[----:B------:R-:W-:Y:S01]  /*3c40*/  LOP3.LUT R9, R9, R0, RZ, 0x3c, !PT ;  /* 0x0000000009097212 */ /* 0x000fe200078e3cff */
[----:B------:R-:W-:Y:S01]  /*3c50*/  USEL UR18, UR18, URZ, UP0 ;  /* 0x000000ff12127287 */ /* 0x000fe20008000000 */
[----:B------:R1:W-:Y:S03]  /*3c60*/  UTCBAR [UR8], URZ ;  /* 0x000000ff080073e9 */ /* 0x0003e600080000ff */
[----:B------:R-:W-:Y:S01]  /*3c70*/  LOP3.LUT R11, R11, UR4, RZ, 0x3c, !PT ;  /* 0x000000040b0b7c12 */ /* 0x000fe2000f8e3cff */
[----:B------:R-:W-:Y:S07]  /*3c80*/  @P1 BRA `(.L_x_73) ;  /* 0xfffffff800c81947 */ /* 0x000fee000383ffff */
[----:B------:R-:W2:Y:S01]  /*3c90*/  S2UR UR4, SR_CgaCtaId ;  /* 0x00000000000479c3 */ /* 0x000ea20000008800 */
[----:B------:R-:W-:Y:S01]  /*3ca0*/  ELECT P0, URZ, PT ;  /* 0x0000000000ff782f */ /* 0x000fe20003800000 */
[----:B------:R-:W-:Y:S01]  /*3cb0*/  IMAD.MOV.U32 R0, RZ, RZ, 0x1 ;  /* 0x00000001ff007424 */ /* 0x000fe200078e00ff */
[----:B------:R-:W-:Y:S01]  /*3cc0*/  UIADD3 UR6, UPT, UPT, UR6, 0x170, URZ ;  /* 0x0000017006067890 */ /* 0x000fe2000fffe0ff */
[----:B------:R-:W-:Y:S01]  /*3cd0*/  SHF.L.U32 R3, R11, 0x1f, RZ ;  /* 0x0000001f0b037819 */ /* 0x000fe200000006ff */
[----:B------:R-:W-:-:S03]  /*3ce0*/  UMOV UR5, 0x40 ;  /* 0x0000004000057882 */ /* 0x000fc60000000000 */
[----:B------:R-:W-:Y:S01]  /*3cf0*/  UVIRTCOUNT.DEALLOC.SMPOOL 0x80 ;  /* 0x000000800000784c */ /* 0x000fe20000000000 */
[----:B--2---:R-:W-:Y:S02]  /*3d00*/  ULEA UR4, UR4, UR5, 0x18 ;  /* 0x0000000504047291 */ /* 0x004fe4000f8ec0ff */
[----:B------:R-:W-:-:S07]  /*3d10*/  ULEA UR5, UR18, UR6, 0x3 ;  /* 0x0000000612057291 */ /* 0x000fce000f8e18ff */
[----:B------:R2:W-:Y:S02]  /*3d20*/  @P0 STS.U8 [UR4+0x1c], R0 ;  /* 0x00001c00ff000988 */ /* 0x0005e40008000004 */
[----:B------:R-:W3:Y:S02]  /*3d30*/  SYNCS.PHASECHK.TRANS64.TRYWAIT P0, [UR5], R3 ;  /* 0x00000003ff0075a7 */ /* 0x000ee40008001105 */
[----:B--23--:R-:W-:Y:S05]  /*3d40*/  @!P0 BRA `(.L_x_74) ;  /* 0x0000003c00d08947 */ /* 0x00cfea0003800000 */
.L_x_155:
[----:B------:R-:W-:-:S04]  /*3d50*/  UIADD3 UR7, UPT, UPT, UR18, 0x1, URZ ;  /* 0x0000000112077890 */ /* 0x000fc8000fffe0ff */
[----:B------:R-:W-:-:S04]  /*3d60*/  UISETP.NE.AND UP0, UPT, UR7, 0x4, UPT ;  /* 0x000000040700788c */ /* 0x000fc8000bf05270 */
[----:B-1----:R-:W-:Y:S02]  /*3d70*/  USEL UR8, URZ, 0x1, UP0 ;  /* 0x00000001ff087887 */ /* 0x002fe40008000000 */
[----:B------:R-:W-:-:S04]  /*3d80*/  USEL UR7, UR7, URZ, UP0 ;  /* 0x000000ff07077287 */ /* 0x000fc80008000000 */
[----:B------:R-:W-:Y:S01]  /*3d90*/  ULEA UR5, UR7, UR6, 0x3 ;  /* 0x0000000607057291 */ /* 0x000fe2000f8e18ff */
[----:B------:R-:W-:-:S04]  /*3da0*/  LOP3.LUT R2, R11, UR8, RZ, 0x3c, !PT ;  /* 0x000000080b027c12 */ /* 0x000fc8000f8e3cff */
[----:B--2---:R-:W-:-:S04]  /*3db0*/  SHF.L.U32 R3, R2, 0x1f, RZ ;  /* 0x0000001f02037819 */ /* 0x004fc800000006ff */
[----:B------:R-:W1:Y:S02]  /*3dc0*/  SYNCS.PHASECHK.TRANS64.TRYWAIT P0, [UR5], R3 ;  /* 0x00000003ff0075a7 */ /* 0x000e640008001105 */
[----:B-1----:R-:W-:Y:S05]  /*3dd0*/  @!P0 BRA `(.L_x_75) ;  /* 0x0000003c00c48947 */ /* 0x002fea0003800000 */
.L_x_157:
        /* <DEDUP_REMOVED lines=9> */
.L_x_159:
[----:B------:R-:W-:-:S04]  /*3e70*/  UIADD3 UR7, UPT, UPT, UR7, 0x1, URZ ;  /* 0x0000000107077890 */ /* 0x000fc8000fffe0ff */
[----:B------:R-:W-:-:S04]  /*3e80*/  UISETP.NE.AND UP0, UPT, UR7, 0x4, UPT ;  /* 0x000000040700788c */ /* 0x000fc8000bf05270 */
[----:B------:R-:W-:Y:S02]  /*3e90*/  USEL UR5, URZ, 0x1, UP0 ;  /* 0x00000001ff057887 */ /* 0x000fe40008000000 */
[----:B------:R-:W-:-:S04]  /*3ea0*/  USEL UR7, UR7, URZ, UP0 ;  /* 0x000000ff07077287 */ /* 0x000fc80008000000 */
[----:B------:R-:W-:Y:S01]  /*3eb0*/  ULEA UR7, UR7, UR6, 0x3 ;  /* 0x0000000607077291 */ /* 0x000fe2000f8e18ff */
[----:B-1----:R-:W-:-:S04]  /*3ec0*/  LOP3.LUT R3, R2, UR5, RZ, 0x3c, !PT ;  /* 0x0000000502037c12 */ /* 0x002fc8000f8e3cff */
[----:B------:R-:W-:-:S04]  /*3ed0*/  SHF.L.U32 R3, R3, 0x1f, RZ ;  /* 0x0000001f03037819 */ /* 0x000fc800000006ff */
[----:B------:R-:W1:Y:S02]  /*3ee0*/  SYNCS.PHASECHK.TRANS64.TRYWAIT P0, [UR7], R3 ;  /* 0x00000003ff0075a7 */ /* 0x000e640008001107 */
[----:B-1----:R-:W-:Y:S05]  /*3ef0*/  @!P0 BRA `(.L_x_77) ;  /* 0x0000003c00ac8947 */ /* 0x002fea0003800000 */
.L_x_161:
[----:B------:R-:W-:Y:S01]  /*3f00*/  NOP ;  /* 0x0000000000007918 */ /* 0x000fe20000000000 */
[----:B-1----:R-:W1:Y:S01]  /*3f10*/  LDS R0, [UR4+0x14] ;  /* 0x00001404ff007984 */ /* 0x002e620008000800 */
[----:B------:R-:W-:Y:S01]  /*3f20*/  ULOP3.LUT UR6, UR19, 0xffff, URZ, 0xc0, !UPT ;  /* 0x0000ffff13067892 */ /* 0x000fe2000f8ec0ff */
[----:B------:R-:W-:Y:S01]  /*3f30*/  UMOV UR8, 0xffff ;  /* 0x0000ffff00087882 */ /* 0x000fe20000000000 */
[----:B------:R-:W-:Y:S02]  /*3f40*/  UMOV UR5, 0x1 ;  /* 0x0000000100057882 */ /* 0x000fe40000000000 */
[----:B------:R-:W-:-:S04]  /*3f50*/  USHF.R.U32.HI UR6, URZ, 0x5, UR6 ;  /* 0x00000005ff067899 */ /* 0x000fc80008011606 */
[----:B------:R-:W-:Y:S02]  /*3f60*/  USHF.L.U32 UR8, UR8, UR6, URZ ;  /* 0x0000000608087299 */ /* 0x000fe400080006ff */
[----:B------:R-:W-:-:S04]  /*3f70*/  USHF.L.U32 UR5, UR5, UR6, URZ ;  /* 0x0000000605057299 */ /* 0x000fc800080006ff */
[----:B-1----:R-:W-:-:S04]  /*3f80*/  LOP3.LUT R0, R0, UR8, RZ, 0xc0, !PT ;  /* 0x0000000800007c12 */ /* 0x002fc8000f8ec0ff */
[----:B------:R-:W-:-:S13]  /*3f90*/  ISETP.NE.AND P0, PT, R0, UR8, PT ;  /* 0x0000000800007c0c */ /* 0x000fda000bf05270 */
[----:B------:R-:W-:Y:S05]  /*3fa0*/  @P0 BRA `(.L_x_78) ;  /* 0x0000000000580947 */ /* 0x000fea0003800000 */
[----:B------:R-:W1:Y:S02]  /*3fb0*/  LDS R0, [UR4+0x18] ;  /* 0x00001804ff007984 */ /* 0x000e640008000800 */
[----:B-1----:R-:W-:-:S04]  /*3fc0*/  LOP3.LUT R0, R0, UR5, RZ, 0xc0, !PT ;  /* 0x0000000500007c12 */ /* 0x002fc8000f8ec0ff */
[----:B------:R-:W-:-:S13]  /*3fd0*/  ISETP.NE.AND P0, PT, R0, UR5, PT ;  /* 0x0000000500007c0c */ /* 0x000fda000bf05270 */
[----:B------:R-:W-:Y:S05]  /*3fe0*/  @P0 BRA `(.L_x_79) ;  /* 0x00000000003c0947 */ /* 0x000fea0003800000 */
[----:B------:R-:W1:Y:S01]  /*3ff0*/  S2R R2, SR_LANEID ;  /* 0x0000000000027919 */ /* 0x000e620000000000 */
[----:B------:R-:W-:Y:S01]  /*4000*/  ULOP3.LUT UR8, URZ, UR8, URZ, 0x33, !UPT ;  /* 0x00000008ff087292 */ /* 0x000fe2000f8e33ff */
[----:B------:R-:W-:Y:S01]  /*4010*/  LOP3.LUT R4, RZ, UR5, RZ, 0x33, !PT ;  /* 0x00000005ff047c12 */ /* 0x000fe2000f8e33ff */
[----:B------:R-:W-:Y:S02]  /*4020*/  VOTEU.ANY UR7, UPT, PT ;  /* 0x0000000000077886 */ /* 0x000fe400038e0100 */
[----:B------:R-:W-:Y:S01]  /*4030*/  UFLO.U32 UR7, UR7 ;  /* 0x00000007000772bd */ /* 0x000fe200080e0000 */
[----:B------:R-:W2:Y:S01]  /*4040*/  REDUX UR5, R4 ;  /* 0x00000000040573c4 */ /* 0x000ea20000000000 */
[----:B------:R-:W-:-:S06]  /*4050*/  IMAD.U32 R0, RZ, RZ, UR8 ;  /* 0x00000008ff007e24 */ /* 0x000fcc000f8e00ff */
[----:B------:R3:W-:Y:S01]  /*4060*/  UTCATOMSWS.AND URZ, UR8 ;  /* 0x0000000800ff79e3 */ /* 0x0007e20008000000 */
[----:B------:R-:W4:Y:S01]  /*4070*/  REDUX UR6, R0 ;  /* 0x00000000000673c4 */ /* 0x000f220000000000 */
[----:B-1----:R-:W-:Y:S01]  /*4080*/  ISETP.EQ.U32.AND P0, PT, R2, UR7, PT ;  /* 0x0000000702007c0c */ /* 0x002fe2000bf02070 */
[----:B--2---:R-:W-:Y:S01]  /*4090*/  IMAD.U32 R2, RZ, RZ, UR5 ;  /* 0x00000005ff027e24 */ /* 0x004fe2000f8e00ff */
[----:B----4-:R-:W-:-:S11]  /*40a0*/  MOV R3, UR6 ;  /* 0x0000000600037c02 */ /* 0x010fd60008000f00 */
[----:B------:R3:W-:Y:S04]  /*40b0*/  @P0 ATOMS.AND RZ, [UR4+0x14], R3 ;  /* 0x00001403ffff098c */ /* 0x0007e8000a800004 */
[----:B------:R3:W-:Y:S01]  /*40c0*/  @P0 ATOMS.AND RZ, [UR4+0x18], R2 ;  /* 0x00001802ffff098c */ /* 0x0007e2000a800004 */
[----:B------:R-:W-:Y:S05]  /*40d0*/  BRA `(.L_x_80) ;  /* 0x0000000000147947 */ /* 0x000fea0003800000 */
.L_x_79:
[----:B------:R-:W-:Y:S02]  /*40e0*/  MOV R2, 0x4100 ;  /* 0x0000410000027802 */ /* 0x000fe40000000f00 */
[----:B----45:R-:W-:Y:S05]  /*40f0*/  CALL.REL.NOINC `($__internal_0_$__cuda_sm10x_tcgen05_guardrail_trap_col_being_dealloced_not_returned_by_alloc) ;  /* 0x0000003c00c87944 */ /* 0x030fea0003c00000 */
[----:B------:R-:W-:Y:S05]  /*4100*/  BRA `(.L_x_80) ;  /* 0x0000000000087947 */ /* 0x000fea0003800000 */
.L_x_78:
[----:B------:R-:W-:Y:S02]  /*4110*/  MOV R2, 0x4130 ;  /* 0x0000413000027802 */ /* 0x000fe40000000f00 */
[----:B----45:R-:W-:Y:S05]  /*4120*/  CALL.REL.NOINC `($__internal_2_$__cuda_sm10x_tcgen05_guardrail_trap_unallocated_columns_being_dealloced) ;  /* 0x0000003c00d47944 */ /* 0x030fea0003c00000 */
.L_x_80:
[----:B------:R-:W-:Y:S01]  /*4130*/  NOP ;  /* 0x0000000000007918 */ /* 0x000fe20000000000 */
[----:B---3--:R-:W-:Y:S05]  /*4140*/  EXIT ;  /* 0x000000000000794d */ /* 0x008fea0003800000 */
.L_x_62:
[----:B------:R-:W-:-:S09]  /*4150*/  UISETP.NE.OR UP2, UPT, UR8, 0x3, !UP2 ;  /* 0x000000030800788c */ /* 0x000fd2000d745670 */
[----:B------:R-:W-:Y:S05]  /*4160*/  BRA.U UP2, `(.L_x_81) ;  /* 0x0000000902c87547 */ /* 0x000fea000b800000 */
[----:B------:R-:W1:Y:S01]  /*4170*/  LDCU.64 UR6, c[0x0][0x888] ;  /* 0x00011100ff0677ac */ /* 0x000e620008000a00 */
[----:B------:R-:W2:Y:S01]  /*4180*/  LDC R0, c[0x0][0xb30] ;  /* 0x0002cc00ff007b82 */ /* 0x000ea20000000800 */
[----:B------:R-:W-:Y:S01]  /*4190*/  IMAD.MOV.U32 R30, RZ, RZ, 0x1 ;  /* 0x00000001ff1e7424 */ /* 0x000fe200078e00ff */
[----:B------:R-:W-:Y:S01]  /*41a0*/  CS2R R28, SRZ ;  /* 0x00000000001c7805 */ /* 0x000fe2000001ff00 */
[----:B------:R-:W4:Y:S01]  /*41b0*/  LDCU.64 UR4, c[0x0][0x890] ;  /* 0x00011200ff0477ac */ /* 0x000f220008000a00 */
[----:B------:R-:W-:Y:S01]  /*41c0*/  IMAD.MOV.U32 R25, RZ, RZ, 0x2000 ;  /* 0x00002000ff197424 */ /* 0x000fe200078e00ff */
[----:B------:R-:W-:-:S03]  /*41d0*/  UMOV UR8, 0x400 ;  /* 0x0000040000087882 */ /* 0x000fc60000000000 */
[----:B------:R-:W3:Y:S01]  /*41e0*/  LDC R19, c[0x0][0x370] ;  /* 0x0000dc00ff137b82 */ /* 0x000ee20000000800 */
[----:B------:R-:W-:-:S07]  /*41f0*/  UPLOP3.LUT UP1, UPT, UPT, UPT, UPT, 0x40, 0x4 ;  /* 0x000000000004789c */ /* 0x000fce0003f2e870 */
[----:B------:R-:W3:Y:S01]  /*4200*/  LDC R2, c[0x0][0xb0c] ;  /* 0x0002c300ff027b82 */ /* 0x000ee20000000800 */
[----:B-1----:R-:W-:Y:S02]  /*4210*/  UISETP.NE.U32.AND UP2, UPT, UR6, URZ, UPT ;  /* 0x000000ff0600728c */ /* 0x002fe4000bf45070 */
[----:B------:R-:W-:Y:S02]  /*4220*/  ULEA UR6, UR37, UR8, 0x18 ;  /* 0x0000000825067291 */ /* 0x000fe4000f8ec0ff */
[----:B------:R-:W-:Y:S02]  /*4230*/  UISETP.NE.AND.EX UP2, UPT, UR7, URZ, UPT, UP2 ;  /* 0x000000ff0700728c */ /* 0x000fe4000bf45320 */
[----:B------:R-:W-:Y:S01]  /*4240*/  UIADD3 UR7, UPT, UPT, UR6, 0x110, URZ ;  /* 0x0000011006077890 */ /* 0x000fe2000fffe0ff */
[----:B------:R-:W1:Y:S01]  /*4250*/  LDC R18, c[0x0][0xb20] ;  /* 0x0002c800ff127b82 */ /* 0x000e620000000800 */
[----:B----4-:R-:W-:Y:S01]  /*4260*/  UISETP.NE.U32.AND UP3, UPT, UR4, URZ, UPT ;  /* 0x000000ff0400728c */ /* 0x010fe2000bf65070 */
[----:B--2---:R-:W-:Y:S01]  /*4270*/  ISETP.NE.AND P1, PT, R0, 0x1, PT ;  /* 0x000000010000780c */ /* 0x004fe20003f25270 */
[----:B------:R-:W-:-:S02]  /*4280*/  UPRMT UR37, UR37, 0x654, UR7 ;  /* 0x0000065425257896 */ /* 0x000fc40008000007 */
[----:B------:R-:W-:-:S03]  /*4290*/  UISETP.NE.AND.EX UP3, UPT, UR5, URZ, UPT, UP3 ;  /* 0x000000ff0500728c */ /* 0x000fc6000bf65330 */
[----:B------:R-:W2:Y:S08]  /*42a0*/  LDC.64 R32, c[0x0][0x348] ;  /* 0x0000d200ff207b82 */ /* 0x000eb00000000a00 */
[----:B------:R-:W4:Y:S08]  /*42b0*/  LDC.64 R16, c[0x0][0xb10] ;  /* 0x0002c400ff107b82 */ /* 0x000f300000000a00 */
[----:B------:R-:W1:Y:S08]  /*42c0*/  LDC.64 R6, c[0x0][0xb18] ;  /* 0x0002c600ff067b82 */ /* 0x000e700000000a00 */
[----:B------:R-:W1:Y:S08]  /*42d0*/  LDC.64 R4, c[0x0][0xb28] ;  /* 0x0002ca00ff047b82 */ /* 0x000e700000000a00 */
[----:B---3--:R-:W1:Y:S02]  /*42e0*/  LDC R24, c[0x0][0x374] ;  /* 0x0000dd00ff187b82 */ /* 0x008e640000000800 */
.L_x_89:
[C---:B------:R-:W-:Y:S02]  /*42f0*/  LEA R0, R29.reuse, UR6, 0x3 ;  /* 0x000000061d007c11 */ /* 0x040fe4000f8e18ff */
[----:B------:R-:W-:Y:S02]  /*4300*/  SHF.L.U32 R3, R28, 0x1f, RZ ;  /* 0x0000001f1c037819 */ /* 0x000fe400000006ff */
[----:B------:R-:W-:Y:S02]  /*4310*/  LEA R20, R29, UR6, 0x4 ;  /* 0x000000061d147c11 */ /* 0x000fe4000f8e20ff */
[----:B---3--:R-:W3:Y:S02]  /*4320*/  SYNCS.PHASECHK.TRANS64.TRYWAIT P0, [R0+URZ+0x130], R3 ;  /* 0x00013003000075a7 */ /* 0x008ee400080011ff */
[----:B---3--:R-:W-:Y:S05]  /*4330*/  @!P0 BRA `(.L_x_82) ;  /* 0x0000003800b48947 */ /* 0x008fea0003800000 */
.L_x_162:
[----:B------:R-:W-:Y:S01]  /*4340*/  ISETP.GE.AND P0, PT, R72, 0x1, PT ;  /* 0x000000014800780c */ /* 0x000fe20003f06270 */
[----:B------:R-:W1:Y:S01]  /*4350*/  LDS.128 R20, [R20+0x1c0] ;  /* 0x0001c00014147984 */ /* 0x000e620000000c00 */
[----:B------:R-:W-:Y:S01]  /*4360*/  ISETP.NE.U32.AND P4, PT, RZ, UR4, PT ;  /* 0x00000004ff007c0c */ /* 0x000fe2000bf85070 */
[----:B---3--:R-:W-:Y:S01]  /*4370*/  VIADD R0, R0, 0x140 ;  /* 0x0000014000007836 */ /* 0x008fe20000000000 */
[----:B------:R-:W-:Y:S02]  /*4380*/  SHF.L.U32 R26, R30, 0x1f, RZ ;  /* 0x0000001f1e1a7819 */ /* 0x000fe400000006ff */
[----:B------:R-:W-:Y:S02]  /*4390*/  ISETP.NE.AND.EX P4, PT, RZ, UR5, PT, P4 ;  /* 0x00000005ff007c0c */ /* 0x000fe4000bf85340 */
[----:B------:R-:W-:Y:S01]  /*43a0*/  PRMT R0, RZ, 0x654, R0 ;  /* 0x00000654ff007816 */ /* 0x000fe20000000000 */
[----:B------:R-:W-:Y:S01]  /*43b0*/  @!PT LDS RZ, [RZ] ;  /* 0x00000000fffff984 */ /* 0x000fe20000000800 */
[----:B------:R-:W-:Y:S01]  /*43c0*/  @!PT LDS RZ, [RZ] ;  /* 0x00000000fffff984 */ /* 0x000fe20000000800 */
[----:B------:R-:W-:Y:S01]  /*43d0*/  @!PT LDS RZ, [RZ] ;  /* 0x00000000fffff984 */ /* 0x000fe20000000800 */
[----:B------:R-:W-:Y:S01]  /*43e0*/  @!PT LDS RZ, [RZ] ;  /* 0x00000000fffff984 */ /* 0x000fe20000000800 */
[----:B------:R3:W-:Y:S06]  /*43f0*/  MEMBAR.ALL.CTA ;  /* 0x0000000000007992 */ /* 0x0007ec0000008000 */
[----:B---3--:R-:W3:Y:S02]  /*4400*/  FENCE.VIEW.ASYNC.S ;  /* 0x00000000000073c6 */ /* 0x008ee40000000000 */
[----:B---3--:R3:W-:Y:S01]  /*4410*/  SYNCS.ARRIVE.TRANS64.RED.A1T0 RZ, [R0+URZ], RZ ;  /* 0x000000ff00ff79a7 */ /* 0x0087e200081004ff */
[----:B-1----:R-:W-:Y:S11]  /*4420*/  LOP3.LUT P3, RZ, R22, 0x1, RZ, 0xc0, !PT ;  /* 0x0000000116ff7812 */ /* 0x002ff6000786c0ff */
[----:B------:R-:W-:Y:S02]  /*4430*/  @!UPT UIADD3 URZ, UPT, UPT, URZ, URZ, URZ ;  /* 0x000000fffffff290 */ /* 0x000fe4000fffe0ff */
[----:B------:R-:W-:Y:S02]  /*4440*/  @P3 MOV R13, R20 ;  /* 0x00000014000d3202 */ /* 0x000fe40000000f00 */
[----:B------:R-:W-:Y:S01]  /*4450*/  @P3 LOP3.LUT R8, R21, 0xffff, RZ, 0xc0, !PT ;  /* 0x0000ffff15083812 */ /* 0x000fe200078ec0ff */
[----:B---3--:R-:W-:Y:S06]  /*4460*/  @!P0 BRA `(.L_x_83) ;  /* 0x0000000000a48947 */ /* 0x008fec0003800000 */
[----:B------:R-:W-:Y:S01]  /*4470*/  IMAD.HI.U32 R31, R24, R7, RZ ;  /* 0x00000007181f7227 */ /* 0x000fe200078e00ff */
[----:B------:R-:W-:Y:S02]  /*4480*/  ISETP.NE.AND P0, PT, R6, 0x1, PT ;  /* 0x000000010600780c */ /* 0x000fe40003f05270 */
[----:B------:R-:W-:Y:S01]  /*4490*/  ISETP.NE.AND P2, PT, R72, 0x1, PT ;  /* 0x000000014800780c */ /* 0x000fe20003f45270 */
[----:B----4-:R-:W-:Y:S01]  /*44a0*/  IMAD.HI.U32 R34, R19, R16, RZ ;  /* 0x0000001013227227 */ /* 0x010fe200078e00ff */
[----:B------:R-:W-:Y:S02]  /*44b0*/  SHF.R.U32.HI R31, RZ, R18, R31 ;  /* 0x00000012ff1f7219 */ /* 0x000fe4000001161f */
[----:B------:R-:W-:Y:S01]  /*44c0*/  ISETP.NE.AND P5, PT, R2, 0x1, PT ;  /* 0x000000010200780c */ /* 0x000fe20003fa5270 */
[----:B------:R-:W-:Y:S01]  /*44d0*/  IMAD.HI.U32 R36, R13, R16, RZ ;  /* 0x000000100d247227 */ /* 0x000fe200078e00ff */
[----:B------:R-:W-:Y:S02]  /*44e0*/  SHF.R.U32.HI R34, RZ, R17, R34 ;  /* 0x00000011ff227219 */ /* 0x000fe40000011622 */
[----:B------:R-:W-:Y:S01]  /*44f0*/  SEL R3, R24, R31, !P0 ;  /* 0x0000001f18037207 */ /* 0x000fe20004000000 */
[C---:B------:R-:W-:Y:S01]  /*4500*/  IMAD.HI.U32 R31, R8.reuse, R7, RZ ;  /* 0x00000007081f7227 */ /* 0x040fe200078e00ff */
[----:B------:R-:W-:Y:S02]  /*4510*/  SEL R11, R19, R34, !P5 ;  /* 0x00000022130b7207 */ /* 0x000fe40006800000 */
[----:B------:R-:W-:Y:S01]  /*4520*/  SHF.R.U32.HI R36, RZ, R17, R36 ;  /* 0x00000011ff247219 */ /* 0x000fe20000011624 */
[----:B------:R-:W-:Y:S01]  /*4530*/  IMAD.HI.U32 R38, R3, R4, RZ ;  /* 0x0000000403267227 */ /* 0x000fe200078e00ff */
[----:B------:R-:W-:Y:S03]  /*4540*/  SHF.R.U32.HI R31, RZ, R18, R31 ;  /* 0x00000012ff1f7219 */ /* 0x000fe6000001161f */
[----:B------:R-:W-:Y:S01]  /*4550*/  IMAD.HI.U32 R34, R11, R4, RZ ;  /* 0x000000040b227227 */ /* 0x000fe200078e00ff */
[----:B------:R-:W-:Y:S02]  /*4560*/  @P2 SHF.R.U32.HI R3, RZ, R5, R38 ;  /* 0x00000005ff032219 */ /* 0x000fe40000011626 */
[----:B------:R-:W-:Y:S02]  /*4570*/  SEL R9, R8, R31, !P0 ;  /* 0x0000001f08097207 */ /* 0x000fe40004000000 */
[----:B------:R-:W-:Y:S01]  /*4580*/  @P2 SHF.R.U32.HI R11, RZ, R5, R34 ;  /* 0x00000005ff0b2219 */ /* 0x000fe20000011622 */
[C---:B------:R-:W-:Y:S01]  /*4590*/  IMAD R10, R72.reuse, R3, RZ ;  /* 0x00000003480a7224 */ /* 0x040fe200078e02ff */
[----:B------:R-:W-:Y:S01]  /*45a0*/  SEL R3, R13, R36, !P5 ;  /* 0x000000240d037207 */ /* 0x000fe20006800000 */
[C---:B------:R-:W-:Y:S03]  /*45b0*/  IMAD.HI.U32 R14, R9.reuse, R4, RZ ;  /* 0x00000004090e7227 */ /* 0x040fe600078e00ff */
[----:B------:R-:W-:Y:S01]  /*45c0*/  ISETP.GE.AND P0, PT, R9, R10, PT ;  /* 0x0000000a0900720c */ /* 0x000fe20003f06270 */
[C---:B------:R-:W-:Y:S01]  /*45d0*/  IMAD R12, R72.reuse, R11, RZ ;  /* 0x0000000b480c7224 */ /* 0x040fe200078e02ff */
[-C--:B------:R-:W-:Y:S04]  /*45e0*/  SHF.R.U32.HI R14, RZ, R5.reuse, R14 ;  /* 0x00000005ff0e7219 */ /* 0x080fe8000001160e */
[----:B------:R-:W-:Y:S02]  /*45f0*/  ISETP.GE.OR P0, PT, R3, R12, P0 ;  /* 0x0000000c0300720c */ /* 0x000fe40000706670 */
[----:B------:R-:W-:Y:S05]  /*4600*/  SEL R15, R9, R14, !P2 ;  /* 0x0000000e090f7207 */ /* 0x000fea0005000000 */
[----:B------:R-:W-:Y:S04]  /*4610*/  IMAD.MOV R14, RZ, RZ, -R15 ;  /* 0x000000ffff0e7224 */ /* 0x000fe800078e0a0f */
[----:B------:R-:W-:Y:S02]  /*4620*/  IMAD R14, R72, R14, R9 ;  /* 0x0000000e480e7224 */ /* 0x000fe400078e0209 */
[C---:B------:R-:W-:Y:S05]  /*4630*/  @!P0 IMAD.HI.U32 R10, R3.reuse, R4, RZ ;  /* 0x00000004030a8227 */ /* 0x040fea00078e00ff */
[----:B------:R-:W-:Y:S04]  /*4640*/  @!P0 SHF.R.U32.HI R10, RZ, R5, R10 ;  /* 0x00000005ff0a8219 */ /* 0x000fe8000001160a */
[----:B------:R-:W-:Y:S01]  /*4650*/  @!P0 SEL R0, R3, R10, !P2 ;  /* 0x0000000a03008207 */ /* 0x000fe20005000000 */
[----:B------:R-:W-:Y:S03]  /*4660*/  IMAD.MOV R10, RZ, RZ, -R3 ;  /* 0x000000ffff0a7224 */ /* 0x000fe600078e0a03 */
[----:B------:R-:W-:Y:S01]  /*4670*/  @!P0 IADD3 R15, PT, PT, R15, -R0, RZ ;  /* 0x800000000f0f8210 */ /* 0x000fe20007ffe0ff */
[----:B------:R-:W-:Y:S01]  /*4680*/  @!P0 IMAD R0, R11, R14, R0 ;  /* 0x0000000e0b008224 */ /* 0x000fe200078e0200 */
[----:B------:R-:W-:Y:S01]  /*4690*/  IADD3 R11, PT, PT, -R9, RZ, RZ ;  /* 0x000000ff090b7210 */ /* 0x000fe20007ffe1ff */
[----:B------:R-:W-:Y:S02]  /*46a0*/  IMAD R13, R2, R10, R13 ;  /* 0x0000000a020d7224 */ /* 0x000fe400078e020d */
[----:B------:R-:W-:Y:S02]  /*46b0*/  @!P0 IMAD R9, R15, R72, R3 ;  /* 0x000000480f098224 */ /* 0x000fe400078e0203 */
[----:B------:R-:W-:Y:S02]  /*46c0*/  @!P0 IMAD.MOV.U32 R3, RZ, RZ, R0 ;  /* 0x000000ffff038224 */ /* 0x000fe400078e0000 */
[----:B------:R-:W-:Y:S02]  /*46d0*/  IMAD R8, R6, R11, R8 ;  /* 0x0000000b06087224 */ /* 0x000fe400078e0208 */
[----:B------:R-:W-:Y:S02]  /*46e0*/  IMAD R13, R3, R2, R13 ;  /* 0x00000002030d7224 */ /* 0x000fe400078e020d */
[----:B------:R-:W-:Y:S02]  /*46f0*/  IMAD R8, R9, R6, R8 ;  /* 0x0000000609087224 */ /* 0x000fe400078e0208 */
.L_x_83:
[----:B------:R-:W-:Y:S05]  /*4700*/  BRA.U UP1, `(.L_x_84) ;  /* 0x0000000101107547 */ /* 0x000fea000b800000 */
[----:B------:R-:W-:Y:S04]  /*4710*/  MOV R0, UR13 ;  /* 0x0000000d00007c02 */ /* 0x000fe80008000f00 */
[----:B------:R-:W-:Y:S04]  /*4720*/  SHF.L.U32 R3, R0, 0x1f, RZ ;  /* 0x0000001f00037819 */ /* 0x000fe800000006ff */
[----:B------:R-:W1:Y:S02]  /*4730*/  SYNCS.PHASECHK.TRANS64.TRYWAIT P0, [UR6+0x128], R3 ;  /* 0x00012803ff0075a7 */ /* 0x000e640008001106 */
[----:B-1----:R-:W-:Y:S05]  /*4740*/  @!P0 BRA `(.L_x_85) ;  /* 0x0000003400c48947 */ /* 0x002fea0003800000 */
.L_x_84:
[----:B------:R-:W-:Y:S05]  /*4750*/  BRA.U !UP3, `(.L_x_86) ;  /* 0x000000010b347547 */ /* 0x000fea000b800000 */
[----:B------:R-:W-:Y:S01]  /*4760*/  UPLOP3.LUT UP0, UPT, UPT, UPT, UP2, 0x80, 0x8 ;  /* 0x000000000008789c */ /* 0x000fe20003f0f020 */
[----:B-1----:R-:W-:Y:S02]  /*4770*/  HFMA2 R0, -RZ, RZ, 0, 5.9604644775390625e-08 ;  /* 0x00000001ff007431 */ /* 0x002fe400000001ff */
[----:B------:R-:W-:Y:S03]  /*4780*/  IMAD.MOV.U32 R168, RZ, RZ, 0x1 ;  /* 0x00000001ffa87424 */ /* 0x000fe600078e00ff */
[----:B------:R-:W-:Y:S05]  /*4790*/  PLOP3.LUT P0, PT, PT, PT, UP0, 0x80, 0x8 ;  /* 0x000000000008781c */ /* 0x000fea0003f0f008 */
[----:B------:R-:W1:Y:S01]  /*47a0*/  @UP0 LDCU.64 UR8, c[0x0][0x888] ;  /* 0x00011100ff0807ac */ /* 0x000e620008000a00 */
[----:B------:R-:W-:Y:S07]  /*47b0*/  @UP0 UIMAD UR7, UR36, UR4, URZ ;  /* 0x00000004240702a4 */ /* 0x000fee000f8e02ff */
[----:B------:R-:W-:Y:S01]  /*47c0*/  @!P0 PRMT R168, R0, 0x7610, R168 ;  /* 0x0000761000a88816 */ /* 0x000fe200000000a8 */
[----:B-1----:R-:W-:Y:S03]  /*47d0*/  @UP0 UIMAD.WIDE UR8, UR7, 0x4, UR8 ;  /* 0x00000004070808a5 */ /* 0x002fe6000f8e0208 */
[----:B------:R-:W1:Y:S03]  /*47e0*/  @!UP0 LDCU UR7, c[0x0][0x880] ;  /* 0x00011000ff0787ac */ /* 0x000e660008000800 */
[----:B------:R-:W-:Y:S01]  /*47f0*/  IMAD.U32 R10, RZ, RZ, UR8 ;  /* 0x00000008ff0a7e24 */ /* 0x000fe2000f8e00ff */
[----:B------:R-:W-:Y:S05]  /*4800*/  MOV R11, UR9 ;  /* 0x00000009000b7c02 */ /* 0x000fea0008000f00 */
[----:B-----5:R3:W5:Y:S02]  /*4810*/  @P0 LDG.E R80, desc[UR40][R10.64] ;  /* 0x000000280a500981 */ /* 0x020764000c1e1900 */
[----:B-1-3--:R-:W-:Y:S07]  /*4820*/  @!P0 IMAD.U32 R80, RZ, RZ, UR7 ;  /* 0x00000007ff508e24 */ /* 0x00afee000f8e00ff */
.L_x_86:
[----:B-----5:R-:W-:Y:S01]  /*4830*/  @!P4 ISETP.EQ.AND P5, PT, R80, RZ, PT ;  /* 0x000000ff5000c20c */ /* 0x020fe20003fa2270 */
[----:B------:R-:W-:Y:S01]  /*4840*/  @!UPT UIADD3 URZ, UPT, UPT, URZ, URZ, URZ ;  /* 0x000000fffffff290 */ /* 0x000fe2000fffe0ff */
[----:B------:R-:W-:Y:S11]  /*4850*/  @!P4 BRA `(.L_x_87) ;  /* 0x000000000014c947 */ /* 0x000ff60003800000 */
[----:B------:R-:W-:Y:S02]  /*4860*/  LOP3.LUT P0, RZ, R168, 0xff, RZ, 0xc0, !PT ;  /* 0x000000ffa8ff7812 */ /* 0x000fe4000780c0ff */
[----:B------:R-:W-:Y:S04]  /*4870*/  PLOP3.LUT P5, PT, PT, PT, UP0, 0x80, 0x8 ;  /* 0x000000000008781c */ /* 0x000fe80003faf008 */
[----:B------:R-:W-:Y:S07]  /*4880*/  PLOP3.LUT P5, PT, P5, PT, PT, 0x8, 0x80 ;  /* 0x000000000080781c */ /* 0x000fee0002fae170 */
[----:B------:R-:W-:Y:S11]  /*4890*/  @P0 ISETP.EQ.AND P5, PT, R80, RZ, PT ;  /* 0x000000ff5000020c */ /* 0x000ff60003fa2270 */
[----:B------:R-:W-:Y:S02]  /*48a0*/  @!UPT UIADD3 URZ, UPT, UPT, URZ, URZ, URZ ;  /* 0x000000fffffff290 */ /* 0x000fe4000fffe0ff */
.L_x_87:
[----:B------:R-:W3:Y:S01]  /*48b0*/  SYNCS.PHASECHK.TRANS64.TRYWAIT P4, [UR6+0x118], R26 ;  /* 0x0001181aff0075a7 */ /* 0x000ee20008081106 */
[----:B------:R-:W-:Y:S01]  /*48c0*/  @P3 SHF.R.U32.HI R27, RZ, 0x10, R21 ;  /* 0x00000010ff1b3819 */ /* 0x000fe20000011615 */
[----:B------:R-:W-:Y:S01]  /*48d0*/  VIADD R29, R29, 0x1 ;  /* 0x000000011d1d7836 */ /* 0x000fe20000000000 */
[----:B------:R-:W5:Y:S08]  /*48e0*/  LDC.64 R14, c[0x0][0xb10] ;  /* 0x0002c400ff0e7b82 */ /* 0x000f700000000a00 */
[----:B------:R-:W2:Y:S08]  /*48f0*/  LDC.64 R10, c[0x0][0xb18] ;  /* 0x0002c600ff0a7b82 */ /* 0x000eb00000000a00 */
[----:B-1----:R-:W1:Y:S08]  /*4900*/  @!P1 LDC R0, c[0x0][0xb20] ;  /* 0x0002c800ff009b82 */ /* 0x002e700000000800 */
[----:B------:R-:W4:Y:S01]  /*4910*/  @!P1 LDC R3, c[0x0][0xb0c] ;  /* 0x0002c300ff039b82 */ /* 0x000f220000000800 */
[----:B-----5:R-:W-:Y:S05]  /*4920*/  @!P1 IMAD.HI.U32 R14, R13, R14, RZ ;  /* 0x0000000e0d0e9227 */ /* 0x020fea00078e00ff */
[----:B------:R-:W-:Y:S01]  /*4930*/  @!P1 SHF.R.U32.HI R14, RZ, R15, R14 ;  /* 0x0000000fff0e9219 */ /* 0x000fe2000001160e */
[----:B--2---:R-:W-:Y:S01]  /*4940*/  @!P1 IMAD.HI.U32 R11, R8, R11, RZ ;  /* 0x0000000b080b9227 */ /* 0x004fe200078e00ff */
[----:B------:R-:W-:Y:S04]  /*4950*/  @!P1 ISETP.NE.AND P0, PT, R10, 0x1, PT ;  /* 0x000000010a00980c */ /* 0x000fe80003f05270 */
[----:B-1----:R-:W-:Y:S02]  /*4960*/  @!P1 SHF.R.U32.HI R9, RZ, R0, R11 ;  /* 0x00000000ff099219 */ /* 0x002fe4000001160b */
[----:B----4-:R-:W-:Y:S02]  /*4970*/  @!P1 ISETP.NE.AND P2, PT, R3, 0x1, PT ;  /* 0x000000010300980c */ /* 0x010fe40003f45270 */
[----:B------:R-:W-:Y:S02]  /*4980*/  @!P1 SEL R9, R8, R9, !P0 ;  /* 0x0000000908099207 */ /* 0x000fe40004000000 */
[----:B------:R-:W-:Y:S02]  /*4990*/  ELECT P0, URZ, PT ;  /* 0x0000000000ff782f */ /* 0x000fe40003800000 */
[----:B------:R-:W-:Y:S05]  /*49a0*/  @!P1 SEL R14, R13, R14, !P2 ;  /* 0x0000000e0d0e9207 */ /* 0x000fea0005000000 */
[----:B------:R-:W-:Y:S02]  /*49b0*/  @!P1 IMAD.IADD R0, R9, 0x1, -R14 ;  /* 0x0000000109009824 */ /* 0x000fe400078e0a0e */
[----:B------:R-:W-:Y:S02]  /*49c0*/  @!P1 IMAD.IADD R9, R14, 0x1, -R9 ;  /* 0x000000010e099824 */ /* 0x000fe400078e0a09 */
[----:B------:R-:W-:Y:S02]  /*49d0*/  @!P1 IMAD R13, R0, R3, R13 ;  /* 0x00000003000d9224 */ /* 0x000fe400078e020d */
[----:B------:R-:W-:Y:S01]  /*49e0*/  @!P1 IMAD R8, R9, R10, R8 ;  /* 0x0000000a09089224 */ /* 0x000fe200078e0208 */
[----:B---3--:R-:W-:Y:S06]  /*49f0*/  @!P4 BRA `(.L_x_88) ;  /* 0x000000340030c947 */ /* 0x008fec0003800000 */
.L_x_165:
[----:B------:R-:W-:Y:S01]  /*4a00*/  PLOP3.LUT P5, PT, P5, P0, PT, 0xf2, 0x2f ;  /* 0x00000000002f781c */ /* 0x000fe20002fa1e72 */
[----:B------:R-:W-:Y:S01]  /*4a10*/  UMOV UR14, 0x0 ;  /* 0x00000000000e7882 */ /* 0x000fe20000000000 */
[----:B------:R-:W-:Y:S01]  /*4a20*/  LOP3.LUT R30, R30, 0x1, RZ, 0x3c, !PT ;  /* 0x000000011e1e7812 */ /* 0x000fe200078e3cff */
[----:B------:R-:W-:Y:S01]  /*4a30*/  UMOV UR15, 0x10000000 ;  /* 0x10000000000f7882 */ /* 0x000fe20000000000 */
[----:B------:R-:W-:Y:S01]  /*4a40*/  UMOV UR12, UR36 ;  /* 0x00000024000c7c82 */ /* 0x000fe20008000000 */
[----:B------:R-:W-:Y:S08]  /*4a50*/  @P3 R2UR UR36, R27 ;  /* 0x000000001b2432ca */ /* 0x000ff000000e0000 */
[----:B-1----:R-:W-:Y:S01]  /*4a60*/  @!P5 IADD3 R3, P0, PT, R32, 0x580, RZ ;  /* 0x000005802003d810 */ /* 0x002fe20007f1e0ff */
[----:B------:R-:W-:Y:S01]  /*4a70*/  @!P5 IMAD.SHL.U32 R165, R165, 0x40, RZ ;  /* 0x00000040a5a5d824 */ /* 0x000fe200078e00ff */
[----:B------:R-:W-:Y:S01]  /*4a80*/  VOTEU.ALL UP1, P5 ;  /* 0x0000000000ff7886 */ /* 0x000fe20002820000 */
[----:B------:R-:W-:Y:S01]  /*4a90*/  @!P5 IMAD.SHL.U32 R167, R167, 0x80, RZ ;  /* 0x00000080a7a7d824 */ /* 0x000fe200078e00ff */
[----:B------:R-:W-:Y:S01]  /*4aa0*/  @!P5 R2UR UR8, R3 ;  /* 0x000000000308d2ca */ /* 0x000fe200000e0000 */
[----:B------:R-:W-:Y:S01]  /*4ab0*/  @!P5 IMAD.X R0, RZ, RZ, R33, P0 ;  /* 0x000000ffff00d224 */ /* 0x000fe200000e0621 */
[----:B------:R-:W-:Y:S01]  /*4ac0*/  @!P5 R2UR UR10, R165 ;  /* 0x00000000a50ad2ca */ /* 0x000fe200000e0000 */
[----:B------:R-:W-:Y:S01]  /*4ad0*/  @!UP1 UIADD3 UR9, UPT, UPT, UR6, 0x110, URZ ;  /* 0x0000011006099890 */ /* 0x000fe2000fffe0ff */
[----:B------:R-:W-:Y:S01]  /*4ae0*/  @!P5 R2UR UR11, R167 ;  /* 0x00000000a70bd2ca */ /* 0x000fe200000e0000 */
[----:B------:R-:W-:Y:S01]  /*4af0*/  IMAD.IADD R165, R8, 0x1, R164 ;  /* 0x0000000108a57824 */ /* 0x000fe200078e02a4 */
[----:B------:R-:W-:Y:S01]  /*4b00*/  @!P5 R2UR UR7, R0 ;  /* 0x000000000007d2ca */ /* 0x000fe200000e0000 */
[----:B------:R-:W-:Y:S01]  /*4b10*/  IMAD.IADD R167, R13, 0x1, R166 ;  /* 0x000000010da77824 */ /* 0x000fe200078e02a6 */
[C---:B------:R-:W-:Y:S04]  /*4b20*/  ISETP.NE.AND P0, PT, R29.reuse, 0x2, PT ;  /* 0x000000021d00780c */ /* 0x040fe80003f05270 */
[----:B------:R-:W-:Y:S01]  /*4b30*/  SEL R3, RZ, 0x1, P0 ;  /* 0x00000001ff037807 */ /* 0x000fe20000000000 */
[----:B------:R-:W-:Y:S01]  /*4b40*/  IMAD.U32 R10, RZ, RZ, UR8 ;  /* 0x00000008ff0a7e24 */ /* 0x000fe2000f8e00ff */
[----:B------:R-:W-:Y:S01]  /*4b50*/  @!UP1 UIADD3 UR8, UPT, UPT, UR6, 0x200, URZ ;  /* 0x0000020006089890 */ /* 0x000fe2000fffe0ff */
[----:B------:R-:W-:Y:S01]  /*4b60*/  SEL R29, R29, RZ, P0 ;  /* 0x000000ff1d1d7207 */ /* 0x000fe20000000000 */
[----:B------:R-:W-:Y:S01]  /*4b70*/  VOTEU.ALL UP1, P5 ;  /* 0x0000000000ff7886 */ /* 0x000fe20002820000 */
[----:B------:R-:W-:Y:S02]  /*4b80*/  LOP3.LUT R28, R28, R3, RZ, 0x3c, !PT ;  /* 0x000000031c1c7212 */ /* 0x000fe400078e3cff */
[----:B------:R-:W-:Y:S01]  /*4b90*/  IMAD.U32 R11, RZ, RZ, UR7 ;  /* 0x00000007ff0b7e24 */ /* 0x000fe2000f8e00ff */
[----:B------:R-:W-:Y:S04]  /*4ba0*/  @!P5 R2UR UR16, R10 ;  /* 0x000000000a10d2ca */ /* 0x000fe800000e0000 */
[----:B------:R-:W-:Y:S11]  /*4bb0*/  @!P5 R2UR UR17, R11 ;  /* 0x000000000b11d2ca */ /* 0x000ff600000e0000 */
[----:B------:R-:W-:Y:S02]  /*4bc0*/  @!UPT UIADD3 URZ, UPT, UPT, URZ, URZ, URZ ;  /* 0x000000fffffff290 */ /* 0x000fe4000fffe0ff */
[----:B------:R3:W-:Y:S01]  /*4bd0*/  @!UP1 UTMALDG.3D [UR8], [UR16], desc[UR14] ;  /* 0x00000e08100095b4 */ /* 0x0007e20008011000 */
[----:B------:R3:W-:Y:S01]  /*4be0*/  @!P5 SYNCS.ARRIVE.TRANS64.RED.A0TR RZ, [UR6+0x110], R25 ;  /* 0x00011019ffffd9a7 */ /* 0x0007e20008300406 */
[----:B------:R-:W-:Y:S01]  /*4bf0*/  UPLOP3.LUT UP1, UPT, UPT, UPT, UPT, 0x80, 0x8 ;  /* 0x000000000008789c */ /* 0x000fe20003f2f070 */
[----:B------:R-:W-:Y:S01]  /*4c00*/  SYNCS.ARRIVE.TRANS64.RED.A1T0 RZ, [UR37], RZ ;  /* 0x000000ffffff79a7 */ /* 0x000fe20008100425 */
[----:B------:R-:W-:Y:S09]  /*4c10*/  @P3 BRA `(.L_x_89) ;  /* 0xfffffff400b43947 */ /* 0x000ff2000383ffff */
[----:B------:R-:W-:Y:S07]  /*4c20*/  MOV R0, UR6 ;  /* 0x0000000600007c02 */ /* 0x000fee0008000f00 */
.L_x_90:
[----:B-1----:R-:W-:-:S04]  /*4c30*/  SHF.L.U32 R3, R30, 0x1f, RZ ;  /* 0x0000001f1e037819 */ /* 0x002fc800000006ff */
[----:B------:R1:W2:Y:S03]  /*4c40*/  SYNCS.PHASECHK.TRANS64.TRYWAIT P0, [R0+URZ+0x118], R3 ;  /* 0x00011803000075a7 */ /* 0x0002a600080011ff */
[----:B--2---:R-:W-:Y:S05]  /*4c50*/  @!P0 NANOSLEEP.SYNCS 0x989680 ;  /* 0x009896800000895d */ /* 0x004fea0003900000 */
[----:B------:R-:W2:Y:S02]  /*4c60*/  @!P0 SYNCS.PHASECHK.TRANS64 P0, [R0+URZ+0x118], R3 ;  /* 0x00011803000085a7 */ /* 0x000ea400080010ff */
[----:B--23--:R-:W-:Y:S05]  /*4c70*/  @P0 EXIT ;  /* 0x000000000000094d */ /* 0x00cfea0003800000 */
[----:B------:R-:W-:Y:S05]  /*4c80*/  BRA `(.L_x_90) ;  /* 0xfffffffc00e87947 */ /* 0x000fea000383ffff */
.L_x_81:
[----:B------:R-:W-:-:S06]  /*4c90*/  UISETP.GE.AND UP1, UPT, UR8, 0x4, UPT ;  /* 0x000000040800788c */ /* 0x000fcc000bf26270 */
[----:B------:R-:W-:-:S13]  /*4ca0*/  PLOP3.LUT P0, PT, PT, PT, UP1, 0x80, 0x8 ;  /* 0x000000000008781c */ /* 0x000fda0003f0f018 */
[----:B------:R-:W-:Y:S05]  /*4cb0*/  @!P0 EXIT ;  /* 0x000000000000894d */ /* 0x000fea0003800000 */
[----:B------:R-:W-:Y:S01]  /*4cc0*/  BAR.SYNC.DEFER_BLOCKING 0x6, 0xa0 ;  /* 0x0182800000007b1d */ /* 0x000fe20000010000 */
[C---:B------:R-:W-:Y:S01]  /*4cd0*/  IMAD.SHL.U32 R180, R176.reuse, 0x40, RZ ;  /* 0x00000040b0b47824 */ /* 0x040fe200078e00ff */
[C---:B------:R-:W-:Y:S01]  /*4ce0*/  R2P PR, R176.reuse, 0x6 ;  /* 0x00000006b0007804 */ /* 0x040fe20000000000 */
[C---:B------:R-:W-:Y:S01]  /*4cf0*/  IMAD.SHL.U32 R2, R176.reuse, 0x8, RZ ;  /* 0x00000008b0027824 */ /* 0x040fe200078e00ff */
[----:B------:R-:W-:Y:S01]  /*4d00*/  SHF.L.U32 R79, R176, 0x10, RZ ;  /* 0x00000010b04f7819 */ /* 0x000fe200000006ff */
[----:B------:R-:W-:Y:S01]  /*4d10*/  IMAD.MOV.U32 R179, RZ, RZ, 0x10 ;  /* 0x00000010ffb37424 */ /* 0x000fe200078e00ff */
[----:B------:R-:W-:Y:S01]  /*4d20*/  UMOV UR43, 0x400 ;  /* 0x00000400002b7882 */ /* 0x000fe20000000000 */
[----:B------:R-:W-:Y:S01]  /*4d30*/  LOP3.LUT R3, R180, 0x180, RZ, 0xc0, !PT ;  /* 0x00000180b4037812 */ /* 0x000fe200078ec0ff */
[----:B------:R-:W-:Y:S01]  /*4d40*/  ULEA UR43, UR37, UR43, 0x18 ;  /* 0x0000002b252b7291 */ /* 0x000fe2000f8ec0ff */
[----:B------:R-:W1:Y:S01]  /*4d50*/  LDC R171, c[0x0][0x370] ;  /* 0x0000dc00ffab7b82 */ /* 0x000e620000000800 */
[----:B------:R-:W-:Y:S01]  /*4d60*/  SEL R179, R179, 0xfffffff0, !P1 ;  /* 0xfffffff0b3b37807 */ /* 0x000fe20004800000 */
[----:B------:R-:W-:Y:S01]  /*4d70*/  HFMA2 R183, -RZ, RZ, 0, 0 ;  /* 0x00000000ffb77431 */ /* 0x000fe200000001ff */
[----:B------:R-:W-:Y:S01]  /*4d80*/  LOP3.LUT R3, R3, 0x30, R2, 0xf8, !PT ;  /* 0x0000003003037812 */ /* 0x000fe200078ef802 */
[----:B------:R-:W-:Y:S01]  /*4d90*/  UIADD3 UR4, UPT, UPT, UR43, 0x2200, URZ ;  /* 0x000022002b047890 */ /* 0x000fe2000fffe0ff */
[----:B------:R-:W-:Y:S01]  /*4da0*/  LOP3.LUT R79, R79, 0x600000, RZ, 0xc0, !PT ;  /* 0x006000004f4f7812 */ /* 0x000fe200078ec0ff */
[----:B------:R-:W-:Y:S01]  /*4db0*/  IMAD.MOV.U32 R76, RZ, RZ, RZ ;  /* 0x000000ffff4c7224 */ /* 0x000fe200078e00ff */
[----:B------:R-:W-:Y:S01]  /*4dc0*/  LOP3.LUT R180, R3, 0x1e40, R180, 0xf8, !PT ;  /* 0x00001e4003b47812 */ /* 0x000fe200078ef8b4 */
[----:B------:R-:W2:Y:S01]  /*4dd0*/  LDC R74, c[0x0][0xb0c] ;  /* 0x0002c300ff4a7b82 */ /* 0x000ea20000000800 */
[----:B------:R-:W-:Y:S01]  /*4de0*/  IMAD.MOV.U32 R3, RZ, RZ, 0x20 ;  /* 0x00000020ff037424 */ /* 0x000fe200078e00ff */
[----:B------:R-:W-:Y:S01]  /*4df0*/  CS2R R184, SRZ ;  /* 0x0000000000b87805 */ /* 0x000fe2000001ff00 */
[----:B------:R-:W-:Y:S01]  /*4e00*/  IMAD.MOV.U32 R188, RZ, RZ, RZ ;  /* 0x000000ffffbc7224 */ /* 0x000fe200078e00ff */
[----:B------:R-:W4:Y:S01]  /*4e10*/  LDCU.64 UR46, c[0x0][0x348] ;  /* 0x00006900ff2e77ac */ /* 0x000f220008000a00 */
[----:B------:R-:W-:Y:S01]  /*4e20*/  VIADD R2, R180, UR43 ;  /* 0x0000002bb4027c36 */ /* 0x000fe20008000000 */
[----:B------:R-:W-:Y:S01]  /*4e30*/  SEL R3, R3, 0xffffffe0, !P2 ;  /* 0xffffffe003037807 */ /* 0x000fe20005000000 */
[----:B------:R-:W3:Y:S01]  /*4e40*/  LDS R0, [UR43+0x1e0] ;  /* 0x0001e02bff007984 */ /* 0x000ee20008000800 */
[----:B------:R-:W1:Y:S01]  /*4e50*/  LDC R169, c[0x0][0xb20] ;  /* 0x0002c800ffa97b82 */ /* 0x000e620000000800 */
[----:B------:R-:W-:Y:S01]  /*4e60*/  IMAD.U32 R186, RZ, RZ, UR4 ;  /* 0x00000004ffba7e24 */ /* 0x000fe2000f8e00ff */
[----:B------:R-:W-:Y:S01]  /*4e70*/  SHF.R.U32.HI R4, RZ, 0x4, R3 ;  /* 0x00000004ff047819 */ /* 0x000fe20000011603 */
[--C-:B------:R-:W-:Y:S01]  /*4e80*/  IMAD.IADD R178, R3, 0x1, R2.reuse ;  /* 0x0000000103b27824 */ /* 0x100fe200078e0202 */
[----:B------:R-:W1:Y:S02]  /*4e90*/  LDCU.64 UR38, c[0x0][0x888] ;  /* 0x00011100ff2677ac */ /* 0x000e640008000a00 */
[C---:B------:R-:W-:Y:S01]  /*4ea0*/  LEA.HI R177, R179.reuse, R4, RZ, 0x1c ;  /* 0x00000004b3b17211 */ /* 0x040fe200078fe0ff */
[----:B------:R-:W-:Y:S01]  /*4eb0*/  IMAD.IADD R179, R179, 0x1, R2 ;  /* 0x00000001b3b37824 */ /* 0x000fe200078e0202 */
[----:B------:R-:W1:Y:S01]  /*4ec0*/  LDC R73, c[0x0][0xb30] ;  /* 0x0002cc00ff497b82 */ /* 0x000e620000000800 */
[----:B------:R-:W-:Y:S01]  /*4ed0*/  UIADD3 UR42, UPT, UPT, UR43, 0x200, URZ ;  /* 0x000002002b2a7890 */ /* 0x000fe2000fffe0ff */
[----:B------:R-:W-:-:S06]  /*4ee0*/  LEA R177, R177, R2, 0x4 ;  /* 0x00000002b1b17211 */ /* 0x000fcc00078e20ff */
[----:B------:R-:W1:Y:S08]  /*4ef0*/  LDC.64 R158, c[0x0][0xb10] ;  /* 0x0002c400ff9e7b82 */ /* 0x000e700000000a00 */
[----:B------:R-:W1:Y:S08]  /*4f00*/  LDC.64 R70, c[0x0][0xb18] ;  /* 0x0002c600ff467b82 */ /* 0x000e700000000a00 */
[----:B------:R-:W1:Y:S01]  /*4f10*/  LDC.64 R154, c[0x0][0x888] ;  /* 0x00022200ff9a7b82 */ /* 0x000e620000000a00 */
[----:B---3--:R-:W-:-:S07]  /*4f20*/  IMAD.IADD R79, R0, 0x1, R79 ;  /* 0x00000001004f7824 */ /* 0x008fce00078e024f */
[----:B------:R-:W3:Y:S08]  /*4f30*/  LDC.64 R68, c[0x0][0xb28] ;  /* 0x0002ca00ff447b82 */ /* 0x000ef00000000a00 */
[----:B------:R-:W1:Y:S08]  /*4f40*/  LDC.64 R156, c[0x0][0x890] ;  /* 0x00022400ff9c7b82 */ /* 0x000e700000000a00 */
[----:B------:R-:W1:Y:S08]  /*4f50*/  LDC.64 R152, c[0x0][0x8b0] ;  /* 0x00022c00ff987b82 */ /* 0x000e700000000a00 */
[----:B------:R-:W1:Y:S08]  /*4f60*/  LDC.64 R146, c[0x0][0x8a8] ;  /* 0x00022a00ff927b82 */ /* 0x000e700000000a00 */
[----:B--2-4-:R-:W1:Y:S02]  /*4f70*/  LDC R170, c[0x0][0x374] ;  /* 0x0000dd00ffaa7b82 */ /* 0x014e640000000800 */
.L_x_108:
[----:B------:R-:W-:Y:S02]  /*4f80*/  LEA R0, R188, UR43, 0x3 ;  /* 0x0000002bbc007c11 */ /* 0x000fe4000f8e18ff */
[----:B------:R-:W-:Y:S02]  /*4f90*/  SHF.L.U32 R3, R184, 0x1f, RZ ;  /* 0x0000001fb8037819 */ /* 0x000fe400000006ff */
[----:B------:R-:W-:Y:S02]  /*4fa0*/  LEA R16, R188, UR43, 0x4 ;  /* 0x0000002bbc107c11 */ /* 0x000fe4000f8e20ff */
[----:B--2---:R-:W2:Y:S02]  /*4fb0*/  SYNCS.PHASECHK.TRANS64.TRYWAIT P0, [R0+URZ+0x130], R3 ;  /* 0x00013003000075a7 */ /* 0x004ea400080011ff */
[----:B-12---:R-:W-:Y:S05]  /*4fc0*/  @!P0 BRA `(.L_x_91) ;  /* 0x0000002c00d48947 */ /* 0x006fea0003800000 */
.L_x_166:
[----:B------:R-:W4:Y:S01]  /*4fd0*/  LDC.64 R12, c[0x0][0xb10] ;  /* 0x0002c400ff0c7b82 */ /* 0x000f220000000a00 */
[----:B------:R-:W3:Y:S01]  /*4fe0*/  LDS.128 R16, [R16+0x1c0] ;  /* 0x0001c00010107984 */ /* 0x000ee20000000c00 */
[----:B-1----:R-:W-:Y:S01]  /*4ff0*/  ISETP.NE.AND P1, PT, R73, 0x1, PT ;  /* 0x000000014900780c */ /* 0x002fe20003f25270 */
[----:B--2---:R-:W-:Y:S01]  /*5000*/  VIADD R0, R0, 0x140 ;  /* 0x0000014000007836 */ /* 0x004fe20000000000 */
[----:B------:R-:W-:Y:S04]  /*5010*/  ISETP.GE.AND P0, PT, R72, 0x1, PT ;  /* 0x000000014800780c */ /* 0x000fe80003f06270 */
[----:B------:R-:W1:Y:S01]  /*5020*/  LDC.64 R10, c[0x0][0xb18] ;  /* 0x0002c600ff0a7b82 */ /* 0x000e620000000a00 */
[----:B------:R-:W-:Y:S01]  /*5030*/  PRMT R0, RZ, 0x654, R0 ;  /* 0x00000654ff007816 */ /* 0x000fe20000000000 */
[----:B------:R-:W-:Y:S01]  /*5040*/  @!PT LDS RZ, [RZ] ;  /* 0x00000000fffff984 */ /* 0x000fe20000000800 */
[----:B------:R-:W-:Y:S01]  /*5050*/  @!PT LDS RZ, [RZ] ;  /* 0x00000000fffff984 */ /* 0x000fe20000000800 */
[----:B------:R-:W-:Y:S01]  /*5060*/  @!PT LDS RZ, [RZ] ;  /* 0x00000000fffff984 */ /* 0x000fe20000000800 */
[----:B------:R-:W-:Y:S01]  /*5070*/  @!PT LDS RZ, [RZ] ;  /* 0x00000000fffff984 */ /* 0x000fe20000000800 */
[----:B------:R2:W-:Y:S06]  /*5080*/  MEMBAR.ALL.CTA ;  /* 0x0000000000007992 */ /* 0x0005ec0000008000 */
[----:B--2---:R-:W2:Y:S01]  /*5090*/  FENCE.VIEW.ASYNC.S ;  /* 0x00000000000073c6 */ /* 0x004ea20000000000 */
[----:B------:R-:W1:Y:S08]  /*50a0*/  @!P1 LDC R14, c[0x0][0xb20] ;  /* 0x0002c800ff0e9b82 */ /* 0x000e700000000800 */
[----:B------:R-:W1:Y:S01]  /*50b0*/  @!P1 LDC R9, c[0x0][0xb0c] ;  /* 0x0002c300ff099b82 */ /* 0x000e620000000800 */
[----:B--2---:R2:W-:Y:S01]  /*50c0*/  SYNCS.ARRIVE.TRANS64.RED.A1T0 RZ, [R0+URZ], RZ ;  /* 0x000000ff00ff79a7 */ /* 0x0045e200081004ff */
[----:B---3--:R-:W-:Y:S04]  /*50d0*/  LOP3.LUT P4, RZ, R18, 0x1, RZ, 0xc0, !PT ;  /* 0x0000000112ff7812 */ /* 0x008fe8000788c0ff */
[----:B------:R-:W-:Y:S09]  /*50e0*/  P2R R187, PR, RZ, 0x10 ;  /* 0x00000010ffbb7803 */ /* 0x000ff20000000000 */
[----:B------:R-:W-:Y:S02]  /*50f0*/  @P4 MOV R77, R16 ;  /* 0x00000010004d4202 */ /* 0x000fe40000000f00 */
[----:B------:R-:W-:Y:S01]  /*5100*/  @P4 LOP3.LUT R75, R17, 0xffff, RZ, 0xc0, !PT ;  /* 0x0000ffff114b4812 */ /* 0x000fe200078ec0ff */
[----:B--2-4-:R-:W-:Y:S06]  /*5110*/  @!P0 BRA `(.L_x_92) ;  /* 0x0000000000a48947 */ /* 0x014fec0003800000 */
[----:B------:R-:W-:Y:S01]  /*5120*/  IMAD.HI.U32 R22, R170, R71, RZ ;  /* 0x00000047aa167227 */ /* 0x000fe200078e00ff */
[----:B------:R-:W-:Y:S02]  /*5130*/  ISETP.NE.AND P0, PT, R70, 0x1, PT ;  /* 0x000000014600780c */ /* 0x000fe40003f05270 */
[----:B------:R-:W-:Y:S01]  /*5140*/  ISETP.NE.AND P2, PT, R72, 0x1, PT ;  /* 0x000000014800780c */ /* 0x000fe20003f45270 */
[-C--:B------:R-:W-:Y:S01]  /*5150*/  IMAD.HI.U32 R20, R171, R158.reuse, RZ ;  /* 0x0000009eab147227 */ /* 0x080fe200078e00ff */
[----:B------:R-:W-:Y:S02]  /*5160*/  SHF.R.U32.HI R21, RZ, R169, R22 ;  /* 0x000000a9ff157219 */ /* 0x000fe40000011616 */
[----:B------:R-:W-:Y:S01]  /*5170*/  ISETP.NE.AND P3, PT, R74, 0x1, PT ;  /* 0x000000014a00780c */ /* 0x000fe20003f65270 */
[----:B------:R-:W-:Y:S01]  /*5180*/  IMAD.HI.U32 R26, R75, R71, RZ ;  /* 0x000000474b1a7227 */ /* 0x000fe200078e00ff */
[----:B------:R-:W-:Y:S02]  /*5190*/  SHF.R.U32.HI R20, RZ, R159, R20 ;  /* 0x0000009fff147219 */ /* 0x000fe40000011614 */
[----:B------:R-:W-:Y:S01]  /*51a0*/  SEL R3, R170, R21, !P0 ;  /* 0x00000015aa037207 */ /* 0x000fe20004000000 */
[----:B------:R-:W-:Y:S01]  /*51b0*/  IMAD.HI.U32 R24, R77, R158, RZ ;  /* 0x0000009e4d187227 */ /* 0x000fe200078e00ff */
[----:B------:R-:W-:Y:S03]  /*51c0*/  SEL R7, R171, R20, !P3 ;  /* 0x00000014ab077207 */ /* 0x000fe60005800000 */
[-C--:B------:R-:W-:Y:S01]  /*51d0*/  IMAD.HI.U32 R20, R3, R68.reuse, RZ ;  /* 0x0000004403147227 */ /* 0x080fe200078e00ff */
[----:B------:R-:W-:Y:S03]  /*51e0*/  SHF.R.U32.HI R24, RZ, R159, R24 ;  /* 0x0000009fff187219 */ /* 0x000fe60000011618 */
[----:B------:R-:W-:Y:S01]  /*51f0*/  IMAD.HI.U32 R22, R7, R68, RZ ;  /* 0x0000004407167227 */ /* 0x000fe200078e00ff */
[----:B------:R-:W-:Y:S02]  /*5200*/  @P2 SHF.R.U32.HI R3, RZ, R69, R20 ;  /* 0x00000045ff032219 */ /* 0x000fe40000011614 */
[----:B------:R-:W-:Y:S02]  /*5210*/  SHF.R.U32.HI R20, RZ, R169, R26 ;  /* 0x000000a9ff147219 */ /* 0x000fe4000001161a */
[----:B------:R-:W-:Y:S01]  /*5220*/  @P2 SHF.R.U32.HI R7, RZ, R69, R22 ;  /* 0x00000045ff072219 */ /* 0x000fe20000011616 */
[C---:B------:R-:W-:Y:S01]  /*5230*/  IMAD R2, R72.reuse, R3, RZ ;  /* 0x0000000348027224 */ /* 0x040fe200078e02ff */
[----:B------:R-:W-:Y:S02]  /*5240*/  SEL R5, R75, R20, !P0 ;  /* 0x000000144b057207 */ /* 0x000fe40004000000 */
[----:B------:R-:W-:Y:S01]  /*5250*/  SEL R3, R77, R24, !P3 ;  /* 0x000000184d037207 */ /* 0x000fe20005800000 */
[----:B------:R-:W-:Y:S01]  /*5260*/  IMAD R4, R72, R7, RZ ;  /* 0x0000000748047224 */ /* 0x000fe200078e02ff */
[C---:B------:R-:W-:Y:S01]  /*5270*/  ISETP.GE.AND P0, PT, R5.reuse, R2, PT ;  /* 0x000000020500720c */ /* 0x040fe20003f06270 */
[----:B------:R-:W-:Y:S03]  /*5280*/  IMAD.HI.U32 R6, R5, R68, RZ ;  /* 0x0000004405067227 */ /* 0x000fe600078e00ff */
[----:B------:R-:W-:Y:S01]  /*5290*/  ISETP.GE.OR P0, PT, R3, R4, P0 ;  /* 0x000000040300720c */ /* 0x000fe20000706670 */
[----:B------:R-:W-:Y:S01]  /*52a0*/  IMAD.MOV R4, RZ, RZ, -R3 ;  /* 0x000000ffff047224 */ /* 0x000fe200078e0a03 */
[-C--:B------:R-:W-:Y:S03]  /*52b0*/  SHF.R.U32.HI R6, RZ, R69.reuse, R6 ;  /* 0x00000045ff067219 */ /* 0x080fe60000011606 */
[----:B------:R-:W-:Y:S01]  /*52c0*/  IMAD R77, R74, R4, R77 ;  /* 0x000000044a4d7224 */ /* 0x000fe200078e024d */
[----:B------:R-:W-:Y:S05]  /*52d0*/  SEL R15, R5, R6, !P2 ;  /* 0x00000006050f7207 */ /* 0x000fea0005000000 */
[----:B------:R-:W-:Y:S02]  /*52e0*/  IMAD.MOV R6, RZ, RZ, -R15 ;  /* 0x000000ffff067224 */ /* 0x000fe400078e0a0f */
[C---:B------:R-:W-:Y:S04]  /*52f0*/  @!P0 IMAD.HI.U32 R2, R3.reuse, R68, RZ ;  /* 0x0000004403028227 */ /* 0x040fe800078e00ff */
[----:B------:R-:W-:Y:S01]  /*5300*/  IMAD R6, R72, R6, R5 ;  /* 0x0000000648067224 */ /* 0x000fe200078e0205 */
[----:B------:R-:W-:Y:S04]  /*5310*/  @!P0 SHF.R.U32.HI R2, RZ, R69, R2 ;  /* 0x00000045ff028219 */ /* 0x000fe80000011602 */
[----:B------:R-:W-:Y:S02]  /*5320*/  @!P0 SEL R0, R3, R2, !P2 ;  /* 0x0000000203008207 */ /* 0x000fe40005000000 */
[----:B------:R-:W-:Y:S02]  /*5330*/  IADD3 R2, PT, PT, -R5, RZ, RZ ;  /* 0x000000ff05027210 */ /* 0x000fe40007ffe1ff */
[----:B------:R-:W-:Y:S01]  /*5340*/  @!P0 IADD3 R8, PT, PT, R15, -R0, RZ ;  /* 0x800000000f088210 */ /* 0x000fe20007ffe0ff */
[----:B------:R-:W-:Y:S02]  /*5350*/  @!P0 IMAD R0, R7, R6, R0 ;  /* 0x0000000607008224 */ /* 0x000fe400078e0200 */
[----:B------:R-:W-:Y:S02]  /*5360*/  IMAD R75, R70, R2, R75 ;  /* 0x00000002464b7224 */ /* 0x000fe400078e024b */
[----:B------:R-:W-:Y:S02]  /*5370*/  @!P0 IMAD R5, R8, R72, R3 ;  /* 0x0000004808058224 */ /* 0x000fe400078e0203 */
[----:B------:R-:W-:Y:S04]  /*5380*/  @!P0 IMAD.MOV.U32 R3, RZ, RZ, R0 ;  /* 0x000000ffff038224 */ /* 0x000fe800078e0000 */
[----:B------:R-:W-:Y:S02]  /*5390*/  IMAD R77, R3, R74, R77 ;  /* 0x0000004a034d7224 */ /* 0x000fe400078e024d */
[----:B------:R-:W-:Y:S07]  /*53a0*/  IMAD R75, R5, R70, R75 ;  /* 0x00000046054b7224 */ /* 0x000fee00078e024b */
.L_x_92:
[----:B------:R-:W-:Y:S01]  /*53b0*/  @!P1 IMAD.HI.U32 R0, R77, R12, RZ ;  /* 0x0000000c4d009227 */ /* 0x000fe200078e00ff */
[----:B-1----:R-:W-:Y:S01]  /*53c0*/  @!P1 ISETP.NE.AND P0, PT, R10, 0x1, PT ;  /* 0x000000010a00980c */ /* 0x002fe20003f05270 */
[----:B------:R-:W-:Y:S01]  /*53d0*/  ULOP3.LUT UP0, URZ, UR42, 0x1b0, URZ, 0xc0, !UPT ;  /* 0x000001b02aff7892 */ /* 0x000fe2000f80c0ff */
[----:B------:R-:W-:Y:S01]  /*53e0*/  @!P1 ISETP.NE.AND P2, PT, R9, 0x1, PT ;  /* 0x000000010900980c */ /* 0x000fe20003f45270 */
[----:B------:R-:W-:Y:S01]  /*53f0*/  @!P1 IMAD.HI.U32 R3, R75, R11, RZ ;  /* 0x0000000b4b039227 */ /* 0x000fe200078e00ff */
[----:B------:R-:W-:Y:S02]  /*5400*/  @!P1 SHF.R.U32.HI R0, RZ, R13, R0 ;  /* 0x0000000dff009219 */ /* 0x000fe40000011600 */
[----:B------:R-:W-:Y:S01]  /*5410*/  @P4 SHF.R.U32.HI R182, RZ, 0x10, R17 ;  /* 0x00000010ffb64819 */ /* 0x000fe20000011611 */
[----:B------:R-:W-:Y:S01]  /*5420*/  VIADD R188, R188, 0x1 ;  /* 0x00000001bcbc7836 */ /* 0x000fe20000000000 */
[----:B------:R-:W-:Y:S02]  /*5430*/  @!P1 SHF.R.U32.HI R2, RZ, R14, R3 ;  /* 0x0000000eff029219 */ /* 0x000fe40000011603 */
[----:B------:R-:W-:Y:S02]  /*5440*/  @!P1 SEL R3, R77, R0, !P2 ;  /* 0x000000004d039207 */ /* 0x000fe40005000000 */
[----:B------:R-:W-:Y:S05]  /*5450*/  @!P1 SEL R2, R75, R2, !P0 ;  /* 0x000000024b029207 */ /* 0x000fea0004000000 */
[----:B------:R-:W-:Y:S02]  /*5460*/  @!P1 IMAD.IADD R0, R2, 0x1, -R3 ;  /* 0x0000000102009824 */ /* 0x000fe400078e0a03 */
[----:B------:R-:W-:Y:S02]  /*5470*/  @!P1 IMAD.IADD R2, R3, 0x1, -R2 ;  /* 0x0000000103029824 */ /* 0x000fe400078e0a02 */
[----:B------:R-:W-:Y:S02]  /*5480*/  @!P1 IMAD R77, R0, R9, R77 ;  /* 0x00000009004d9224 */ /* 0x000fe400078e024d */
[----:B------:R-:W-:Y:S01]  /*5490*/  @!P1 IMAD R75, R2, R10, R75 ;  /* 0x0000000a024b9224 */ /* 0x000fe200078e024b */
[----:B------:R-:W-:Y:S06]  /*54a0*/  BRA.U !UP0, `(.L_x_93) ;  /* 0x0000000108407547 */ /* 0x000fec000b800000 */
[----:B------:R-:W1:Y:S01]  /*54b0*/  LDCU.64 UR8, c[0x4][0x80] ;  /* 0x01001000ff0877ac */ /* 0x000e620008000a00 */
[----:B------:R-:W-:Y:S01]  /*54c0*/  MOV R3, 0x0 ;  /* 0x0000000000037802 */ /* 0x000fe20000000f00 */
[----:B------:R-:W-:Y:S02]  /*54d0*/  HFMA2 R12, -RZ, RZ, 0, 5.9604644775390625e-08 ;  /* 0x00000001ff0c7431 */ /* 0x000fe400000001ff */
[----:B------:R-:W-:Y:S02]  /*54e0*/  IMAD.MOV.U32 R8, RZ, RZ, 0x70 ;  /* 0x00000070ff087424 */ /* 0x000fe400078e00ff */
[----:B------:R-:W-:Y:S01]  /*54f0*/  IMAD.MOV.U32 R13, RZ, RZ, RZ ;  /* 0x000000ffff0d7224 */ /* 0x000fe200078e00ff */
[----:B------:R-:W2:Y:S01]  /*5500*/  LDCU.64 UR6, c[0x4][0x88] ;  /* 0x01001100ff0677ac */ /* 0x000ea20008000a00 */
[----:B------:R-:W3:Y:S01]  /*5510*/  LDC.64 R2, c[0x4][R3] ;  /* 0x0100000003027b82 */ /* 0x000ee20000000a00 */
[----:B------:R-:W4:Y:S01]  /*5520*/  LDCU.64 UR4, c[0x4][0x8] ;  /* 0x01000100ff0477ac */ /* 0x000f220008000a00 */
[----:B-1----:R-:W-:Y:S01]  /*5530*/  MOV R5, UR9 ;  /* 0x0000000900057c02 */ /* 0x002fe20008000f00 */
[----:B------:R-:W-:Y:S01]  /*5540*/  IMAD.U32 R4, RZ, RZ, UR8 ;  /* 0x00000008ff047e24 */ /* 0x000fe2000f8e00ff */
[----:B--2---:R-:W-:Y:S01]  /*5550*/  MOV R7, UR7 ;  /* 0x0000000700077c02 */ /* 0x004fe20008000f00 */
[----:B------:R-:W-:Y:S01]  /*5560*/  IMAD.U32 R6, RZ, RZ, UR6 ;  /* 0x00000006ff067e24 */ /* 0x000fe2000f8e00ff */
[----:B----4-:R-:W-:Y:S01]  /*5570*/  MOV R11, UR5 ;  /* 0x00000005000b7c02 */ /* 0x010fe20008000f00 */
[----:B------:R-:W-:Y:S02]  /*5580*/  IMAD.U32 R10, RZ, RZ, UR4 ;  /* 0x00000004ff0a7e24 */ /* 0x000fe4000f8e00ff */
[----:B------:R-:W-:Y:S07]  /*5590*/  LEPC R20, `(.L_x_93) ;  /* 0x000000001014794e */ /* 0x000fee0000000000 */
[----:B---3-5:R-:W-:Y:S05]  /*55a0*/  CALL.ABS.NOINC R2 ;  /* 0x0000000002007343 */ /* 0x028fea0003c00000 */
.L_x_93:
[----:B------:R-:W-:Y:S01]  /*55b0*/  LOP3.LUT P0, RZ, R186, 0x1b0, RZ, 0xc0, !PT ;  /* 0x000001b0baff7812 */ /* 0x000fe2000780c0ff */
[----:B------:R-:W-:Y:S11]  /*55c0*/  BSSY.RECONVERGENT B6, `(.L_x_94) ;  /* 0x0000013000067945 */ /* 0x000ff60003800200 */
[----:B------:R-:W-:Y:S01]  /*55d0*/  @!UPT UIADD3 URZ, UPT, UPT, URZ, URZ, URZ ;  /* 0x000000fffffff290 */ /* 0x000fe2000fffe0ff */
[----:B------:R-:W-:Y:S05]  /*55e0*/  @!P0 BRA `(.L_x_95) ;  /* 0x0000000000408947 */ /* 0x000fea0003800000 */
        /* <DEDUP_REMOVED lines=16> */
.L_x_95:
[----:B------:R-:W-:Y:S05]  /*56f0*/  BSYNC.RECONVERGENT B6 ;  /* 0x0000000000067941 */ /* 0x000fea0003800200 */
.L_x_94:
[----:B------:R-:W-:Y:S01]  /*5700*/  ISETP.NE.U32.AND P3, PT, R156, RZ, PT ;  /* 0x000000ff9c00720c */ /* 0x000fe20003f65070 */
[----:B------:R-:W-:Y:S01]  /*5710*/  UISETP.NE.AND UP1, UPT, UR44, URZ, UPT ;  /* 0x000000ff2c00728c */ /* 0x000fe2000bf25270 */
[----:B------:R-:W-:Y:S02]  /*5720*/  ISETP.NE.U32.AND P4, PT, R152, RZ, PT ;  /* 0x000000ff9800720c */ /* 0x000fe40003f85070 */
[----:B------:R-:W-:Y:S02]  /*5730*/  ISETP.NE.AND.EX P3, PT, R157, RZ, PT, P3 ;  /* 0x000000ff9d00720c */ /* 0x000fe40003f65330 */
[----:B------:R-:W-:Y:S02]  /*5740*/  PLOP3.LUT P1, PT, PT, PT, PT, 0x8, 0x80 ;  /* 0x000000000080781c */ /* 0x000fe40003f2e170 */
[----:B------:R-:W-:Y:S02]  /*5750*/  PLOP3.LUT P0, PT, PT, PT, UP1, 0x80, 0x8 ;  /* 0x000000000008781c */ /* 0x000fe40003f0f018 */
[----:B------:R-:W-:Y:S02]  /*5760*/  ISETP.NE.AND.EX P4, PT, R153, RZ, PT, P4 ;  /* 0x000000ff9900720c */ /* 0x000fe40003f85340 */
[----:B------:R-:W1:Y:S09]  /*5770*/  @UP1 LDCU.64 UR4, c[0x0][0x888] ;  /* 0x00011100ff0417ac */ /* 0x000e720008000a00 */
[----:B------:R-:W-:Y:S01]  /*5780*/  @P0 PLOP3.LUT P1, PT, P3, PT, PT, 0x80, 0x8 ;  /* 0x000000000008081c */ /* 0x000fe20001f2f070 */
[----:B-1----:R-:W-:Y:S04]  /*5790*/  @UP1 UISETP.NE.U32.AND UP0, UPT, UR4, URZ, UPT ;  /* 0x000000ff0400128c */ /* 0x002fe8000bf05070 */
[----:B------:R-:W-:Y:S04]  /*57a0*/  @UP1 UISETP.NE.AND.EX UP0, UPT, UR5, URZ, UPT, UP0 ;  /* 0x000000ff0500128c */ /* 0x000fe8000bf05300 */
[----:B------:R-:W-:Y:S01]  /*57b0*/  @UP1 USEL UR4, URZ, 0xffffffff, UP0 ;  /* 0xffffffffff041887 */ /* 0x000fe20008000000 */
[----:B------:R-:W-:Y:S11]  /*57c0*/  @!P3 BRA `(.L_x_96) ;  /* 0x00000000002cb947 */ /* 0x000ff60003800000 */
[----:B------:R-:W-:Y:S01]  /*57d0*/  ISETP.NE.U32.AND P2, PT, R154, RZ, PT ;  /* 0x000000ff9a00720c */ /* 0x000fe20003f45070 */
[----:B------:R-:W-:Y:S03]  /*57e0*/  IMAD.MOV.U32 R168, RZ, RZ, 0x1 ;  /* 0x00000001ffa87424 */ /* 0x000fe600078e00ff */
[----:B------:R-:W-:Y:S11]  /*57f0*/  ISETP.NE.AND.EX P2, PT, R155, RZ, PT, P2 ;  /* 0x000000ff9b00720c */ /* 0x000ff60003f45320 */
[----:B------:R-:W-:Y:S02]  /*5800*/  @!UPT UIADD3 URZ, UPT, UPT, URZ, URZ, URZ ;  /* 0x000000fffffff290 */ /* 0x000fe4000fffe0ff */
[----:B------:R-:W1:Y:S01]  /*5810*/  @P2 LDC.64 R2, c[0x0][0x888] ;  /* 0x00022200ff022b82 */ /* 0x000e620000000a00 */
[----:B------:R-:W-:Y:S04]  /*5820*/  @P2 IMAD R0, R156, UR36, RZ ;  /* 0x000000249c002c24 */ /* 0x000fe8000f8e02ff */
[----:B-1----:R-:W-:Y:S04]  /*5830*/  @P2 IMAD.WIDE R2, R0, 0x4, R2 ;  /* 0x0000000400022825 */ /* 0x002fe800078e0202 */
[----:B------:R-:W-:Y:S01]  /*5840*/  HFMA2 R0, -RZ, RZ, 0, 5.9604644775390625e-08 ;  /* 0x00000001ff007431 */ /* 0x000fe200000001ff */
[----:B-----5:R1:W5:Y:S04]  /*5850*/  @P2 LDG.E R80, desc[UR40][R2.64] ;  /* 0x0000002802502981 */ /* 0x020368000c1e1900 */
[----:B------:R-:W-:Y:S01]  /*5860*/  @!P2 PRMT R168, R0, 0x7610, R168 ;  /* 0x0000761000a8a816 */ /* 0x000fe200000000a8 */
[----:B-1----:R-:W2:Y:S06]  /*5870*/  @!P2 LDC R80, c[0x0][0x880] ;  /* 0x00022000ff50ab82 */ /* 0x002eac0000000800 */
.L_x_96:
[----:B------:R-:W-:Y:S05]  /*5880*/  @!P4 BRA `(.L_x_97) ;  /* 0x000000000020c947 */ /* 0x000fea0003800000 */
[----:B------:R-:W-:Y:S04]  /*5890*/  ISETP.NE.U32.AND P2, PT, R146, RZ, PT ;  /* 0x000000ff9200720c */ /* 0x000fe80003f45070 */
[----:B------:R-:W-:Y:S11]  /*58a0*/  ISETP.NE.AND.EX P2, PT, R147, RZ, PT, P2 ;  /* 0x000000ff9300720c */ /* 0x000ff60003f45320 */
[----:B------:R-:W-:Y:S02]  /*58b0*/  @!UPT UIADD3 URZ, UPT, UPT, URZ, URZ, URZ ;  /* 0x000000fffffff290 */ /* 0x000fe4000fffe0ff */
[----:B------:R-:W1:Y:S01]  /*58c0*/  @P2 LDC.64 R2, c[0x0][0x8a8] ;  /* 0x00022a00ff022b82 */ /* 0x000e620000000a00 */
[----:B------:R-:W-:Y:S04]  /*58d0*/  @P2 IMAD R0, R152, UR36, RZ ;  /* 0x0000002498002c24 */ /* 0x000fe8000f8e02ff */
[----:B-1----:R-:W-:Y:S05]  /*58e0*/  @P2 IMAD.WIDE R2, R0, 0x4, R2 ;  /* 0x0000000400022825 */ /* 0x002fea00078e0202 */
[----:B-----5:R1:W5:Y:S02]  /*58f0*/  @P2 LDG.E R78, desc[UR40][R2.64] ;  /* 0x00000028024e2981 */ /* 0x020364000c1e1900 */
[----:B-1----:R-:W3:Y:S02]  /*5900*/  @!P2 LDC R78, c[0x0][0x8a0] ;  /* 0x00022800ff4eab82 */ /* 0x002ee40000000800 */
.L_x_97:
[----:B--2--5:R-:W-:Y:S01]  /*5910*/  @P0 ISETP.NE.AND P4, PT, R80, RZ, PT ;  /* 0x000000ff5000020c */ /* 0x024fe20003f85270 */
[----:B------:R-:W-:Y:S01]  /*5920*/  IMAD.U32 R0, RZ, RZ, UR4 ;  /* 0x00000004ff007e24 */ /* 0x000fe2000f8e00ff */
[----:B------:R-:W-:Y:S01]  /*5930*/  @P0 LOP3.LUT P2, RZ, R168, 0xff, RZ, 0xc0, !PT ;  /* 0x000000ffa8ff0812 */ /* 0x000fe2000784c0ff */
[----:B------:R-:W-:Y:S01]  /*5940*/  BSSY B1, `(.L_x_98) ;  /* 0x000003d000017945 */ /* 0x000fe20003800000 */
[----:B------:R-:W-:Y:S01]  /*5950*/  @P0 SEL R3, RZ, 0xffffffff, P4 ;  /* 0xffffffffff030807 */ /* 0x000fe20002000000 */
[C---:B------:R-:W-:Y:S01]  /*5960*/  IMAD R64, R76.reuse, 0x40, R79 ;  /* 0x000000404c407824 */ /* 0x040fe200078e024f */
[----:B------:R-:W-:Y:S02]  /*5970*/  LEA R148, R76, UR43, 0x3 ;  /* 0x0000002b4c947c11 */ /* 0x000fe4000f8e18ff */
[----:B------:R-:W-:Y:S02]  /*5980*/  CS2R R102, SRZ ;  /* 0x0000000000667805 */ /* 0x000fe4000001ff00 */
[----:B------:R-:W-:Y:S02]  /*5990*/  @P1 SEL R3, R0, R3, !P2 ;  /* 0x0000000300031207 */ /* 0x000fe40005000000 */
[----:B------:R-:W-:Y:S02]  /*59a0*/  CS2R R100, SRZ ;  /* 0x0000000000647805 */ /* 0x000fe4000001ff00 */
[----:B------:R-:W-:Y:S02]  /*59b0*/  SHF.L.U32 R5, R185, 0x1f, RZ ;  /* 0x0000001fb9057819 */ /* 0x000fe400000006ff */
[----:B------:R-:W-:Y:S02]  /*59c0*/  CS2R R98, SRZ ;  /* 0x0000000000627805 */ /* 0x000fe4000001ff00 */
[----:B------:R-:W-:Y:S02]  /*59d0*/  @P0 LOP3.LUT R3, R3, 0x1, RZ, 0xc0, !PT ;  /* 0x0000000103030812 */ /* 0x000fe400078ec0ff */
[----:B------:R-:W-:Y:S02]  /*59e0*/  CS2R R96, SRZ ;  /* 0x0000000000607805 */ /* 0x000fe4000001ff00 */
[----:B------:R-:W-:Y:S02]  /*59f0*/  PLOP3.LUT P5, PT, PT, PT, PT, 0x8, 0x80 ;  /* 0x000000000080781c */ /* 0x000fe40003fae170 */
[----:B------:R-:W-:Y:S02]  /*5a00*/  CS2R R94, SRZ ;  /* 0x00000000005e7805 */ /* 0x000fe4000001ff00 */
[----:B------:R-:W-:Y:S02]  /*5a10*/  ISETP.NE.U32.OR P1, PT, R3, 0x1, !P0 ;  /* 0x000000010300780c */ /* 0x000fe40004725470 */
[----:B------:R-:W-:Y:S02]  /*5a20*/  CS2R R92, SRZ ;  /* 0x00000000005c7805 */ /* 0x000fe4000001ff00 */
[----:B------:R-:W-:Y:S02]  /*5a30*/  CS2R R90, SRZ ;  /* 0x00000000005a7805 */ /* 0x000fe4000001ff00 */
[----:B------:R-:W-:Y:S07]  /*5a40*/  CS2R R88, SRZ ;  /* 0x0000000000587805 */ /* 0x000fee000001ff00 */
[----:B------:R-:W-:Y:S04]  /*5a50*/  @P1 SHF.L.U32 R2, R183, 0x1f, RZ ;  /* 0x0000001fb7021819 */ /* 0x000fe800000006ff */
[----:B------:R-:W1:Y:S01]  /*5a60*/  @P1 SYNCS.PHASECHK.TRANS64.TRYWAIT P0, [UR43+0x110], R2 ;  /* 0x00011002ff0015a7 */ /* 0x000e62000800112b */
[----:B------:R2:W4:Y:S01]  /*5a70*/  SYNCS.PHASECHK.TRANS64.TRYWAIT P4, [R148+URZ+0x150], R5 ;  /* 0x00015005940075a7 */ /* 0x00052200080811ff */
[----:B-1----:R-:W-:Y:S01]  /*5a80*/  @P1 PLOP3.LUT P5, PT, P0, PT, PT, 0x8, 0x80 ;  /* 0x000000000080181c */ /* 0x002fe200007ae170 */
[----:B------:R-:W-:Y:S01]  /*5a90*/  @!UPT UIADD3 URZ, UPT, UPT, URZ, URZ, URZ ;  /* 0x000000fffffff290 */ /* 0x000fe2000fffe0ff */
[----:B--2-4-:R-:W-:Y:S11]  /*5aa0*/  @!P1 BRA `(.L_x_99) ;  /* 0x0000000000989947 */ /* 0x014ff60003800000 */
[----:B------:R-:W-:Y:S01]  /*5ab0*/  ISETP.NE.U32.AND P0, PT, RZ, UR38, PT ;  /* 0x00000026ff007c0c */ /* 0x000fe2000bf05070 */
[----:B------:R-:W-:Y:S01]  /*5ac0*/  BSSY B0, `(.L_x_100) ;  /* 0x0000016000007945 */ /* 0x000fe20003800000 */
[----:B------:R-:W-:Y:S02]  /*5ad0*/  ISETP.NE.AND P2, PT, R80, RZ, PT ;  /* 0x000000ff5000720c */ /* 0x000fe40003f45270 */
[----:B------:R-:W-:Y:S02]  /*5ae0*/  CS2R R90, SRZ ;  /* 0x00000000005a7805 */ /* 0x000fe4000001ff00 */
[----:B------:R-:W-:Y:S02]  /*5af0*/  ISETP.NE.AND.EX P0, PT, RZ, UR39, PT, P0 ;  /* 0x00000027ff007c0c */ /* 0x000fe4000bf05300 */
[----:B------:R-:W-:Y:S02]  /*5b00*/  CS2R R88, SRZ ;  /* 0x0000000000587805 */ /* 0x000fe4000001ff00 */
[----:B------:R-:W-:Y:S02]  /*5b10*/  LOP3.LUT P1, RZ, R168, 0xff, RZ, 0xc0, !PT ;  /* 0x000000ffa8ff7812 */ /* 0x000fe4000782c0ff */
[----:B------:R-:W-:Y:S02]  /*5b20*/  CS2R R94, SRZ ;  /* 0x00000000005e7805 */ /* 0x000fe4000001ff00 */
[----:B------:R-:W-:Y:S02]  /*5b30*/  SEL R0, RZ, 0xffffffff, P2 ;  /* 0xffffffffff007807 */ /* 0x000fe40001000000 */
[----:B------:R-:W-:Y:S02]  /*5b40*/  CS2R R92, SRZ ;  /* 0x00000000005c7805 */ /* 0x000fe4000001ff00 */
[----:B------:R-:W-:Y:S02]  /*5b50*/  SEL R3, RZ, 0xffffffff, P0 ;  /* 0xffffffffff037807 */ /* 0x000fe40000000000 */
[----:B------:R-:W-:Y:S02]  /*5b60*/  CS2R R98, SRZ ;  /* 0x0000000000627805 */ /* 0x000fe4000001ff00 */
[----:B------:R-:W-:Y:S02]  /*5b70*/  CS2R R96, SRZ ;  /* 0x0000000000607805 */ /* 0x000fe4000001ff00 */
[----:B------:R-:W-:Y:S02]  /*5b80*/  CS2R R102, SRZ ;  /* 0x0000000000667805 */ /* 0x000fe4000001ff00 */
[----:B------:R-:W-:Y:S02]  /*5b90*/  @P3 SEL R0, R3, R0, !P1 ;  /* 0x0000000003003207 */ /* 0x000fe40004800000 */
[----:B------:R-:W-:Y:S02]  /*5ba0*/  CS2R R100, SRZ ;  /* 0x0000000000647805 */ /* 0x000fe4000001ff00 */
[----:B------:R-:W-:Y:S04]  /*5bb0*/  LOP3.LUT R0, R0, 0x1, RZ, 0xc0, !PT ;  /* 0x0000000100007812 */ /* 0x000fe800078ec0ff */
[----:B------:R-:W-:Y:S01]  /*5bc0*/  ISETP.NE.U32.AND P0, PT, R0, 0x1, PT ;  /* 0x000000010000780c */ /* 0x000fe20003f05070 */
[----:B------:R-:W-:Y:S01]  /*5bd0*/  @!UPT UIADD3 URZ, UPT, UPT, URZ, URZ, URZ ;  /* 0x000000fffffff290 */ /* 0x000fe2000fffe0ff */
[----:B------:R-:W-:Y:S11]  /*5be0*/  @!P5 BRA `(.L_x_101) ;  /* 0x00000000000cd947 */ /* 0x000ff60003800000 */
[----:B------:R-:W-:Y:S04]  /*5bf0*/  SHF.L.U32 R3, R183, 0x1f, RZ ;  /* 0x0000001fb7037819 */ /* 0x000fe800000006ff */
[----:B------:R-:W1:Y:S02]  /*5c00*/  SYNCS.PHASECHK.TRANS64.TRYWAIT P1, [UR43+0x110], R3 ;  /* 0x00011003ff0075a7 */ /* 0x000e64000802112b */
[----:B-1----:R-:W-:Y:S05]  /*5c10*/  @!P1 BRA `(.L_x_102) ;  /* 0x0000002000d49947 */ /* 0x002fea0003800000 */
.L_x_101:
[----:B------:R-:W-:Y:S05]  /*5c20*/  BSYNC B0 ;  /* 0x0000000000007941 */ /* 0x000fea0003800000 */
.L_x_100:
[----:B------:R2:W4:Y:S01]  /*5c30*/  @P0 LDS.128 R88, [R180+UR43+0x200] ;  /* 0x0002002bb4580984 */ /* 0x0005220008000c00 */
[----:B------:R-:W-:Y:S01]  /*5c40*/  UIADD3 UR4, UPT, UPT, UR43, 0x118, URZ ;  /* 0x000001182b047890 */ /* 0x000fe2000fffe0ff */
[----:B------:R-:W-:Y:S02]  /*5c50*/  LOP3.LUT R183, R183, 0x1, RZ, 0x3c, !PT ;  /* 0x00000001b7b77812 */ /* 0x000fe400078e3cff */
[----:B------:R2:W1:Y:S01]  /*5c60*/  @P0 LDS.128 R92, [R179+0x200] ;  /* 0x00020000b35c0984 */ /* 0x0004620000000c00 */
[----:B------:R-:W-:Y:S03]  /*5c70*/  UPRMT UR4, UR37, 0x654, UR4 ;  /* 0x0000065425047896 */ /* 0x000fe60008000004 */
[----:B------:R2:W1:Y:S04]  /*5c80*/  @P0 LDS.128 R96, [R178+0x200] ;  /* 0x00020000b2600984 */ /* 0x0004680000000c00 */
[----:B------:R2:W1:Y:S01]  /*5c90*/  @P0 LDS.128 R100, [R177+0x200] ;  /* 0x00020000b1640984 */ /* 0x0004620000000c00 */
[----:B------:R-:W-:Y:S01]  /*5ca0*/  @!PT LDS RZ, [RZ] ;  /* 0x00000000fffff984 */ /* 0x000fe20000000800 */
[----:B------:R-:W-:Y:S01]  /*5cb0*/  @!PT LDS RZ, [RZ] ;  /* 0x00000000fffff984 */ /* 0x000fe20000000800 */
[----:B------:R-:W-:Y:S01]  /*5cc0*/  @!PT LDS RZ, [RZ] ;  /* 0x00000000fffff984 */ /* 0x000fe20000000800 */
[----:B------:R-:W-:Y:S01]  /*5cd0*/  @!PT LDS RZ, [RZ] ;  /* 0x00000000fffff984 */ /* 0x000fe20000000800 */
[----:B------:R5:W-:Y:S06]  /*5ce0*/  MEMBAR.ALL.CTA ;  /* 0x0000000000007992 */ /* 0x000bec0000008000 */
[----:B-----5:R-:W5:Y:S02]  /*5cf0*/  FENCE.VIEW.ASYNC.S ;  /* 0x00000000000073c6 */ /* 0x020f640000000000 */
[----:B-----5:R-:W-:Y:S01]  /*5d00*/  SYNCS.ARRIVE.TRANS64.RED.A1T0 RZ, [UR4], RZ ;  /* 0x000000ffffff79a7 */ /* 0x020fe20008100404 */
.L_x_99:
[----:B------:R-:W-:Y:S05]  /*5d10*/  BSYNC B1 ;  /* 0x0000000000017941 */ /* 0x000fea0003800000 */
.L_x_98:
[----:B-1----:R-:W-:Y:S04]  /*5d20*/  SHF.R.U32.HI R0, RZ, 0x15, R64 ;  /* 0x00000015ff007819 */ /* 0x002fe80000011640 */
[----:B------:R-:W-:Y:S01]  /*5d30*/  LOP3.LUT P0, RZ, R0, 0x3, R181, 0x48, !PT ;  /* 0x0000000300ff7812 */ /* 0x000fe200078048b5 */
[----:B------:R-:W-:Y:S01]  /*5d40*/  @!UPT UIADD3 URZ, UPT, UPT, URZ, URZ, URZ ;  /* 0x000000fffffff290 */ /* 0x000fe2000fffe0ff */
[----:B------:R-:W-:Y:S11]  /*5d50*/  @P4 BRA `(.L_x_103) ;  /* 0x0000000000084947 */ /* 0x000ff60003800000 */
[----:B------:R-:W1:Y:S02]  /*5d60*/  SYNCS.PHASECHK.TRANS64.TRYWAIT P1, [R148+URZ+0x150], R5 ;  /* 0x00015005940075a7 */ /* 0x000e6400080211ff */
[----:B-1----:R-:W-:Y:S05]  /*5d70*/  @!P1 BRA `(.L_x_104) ;  /* 0x0000002000949947 */ /* 0x002fea0003800000 */
.L_x_103:
[----:B------:R-:W-:Y:S05]  /*5d80*/  @!P0 BRA `(.L_x_105) ;  /* 0x0000000000408947 */ /* 0x000fea0003800000 */
[----:B------:R-:W1:Y:S01]  /*5d90*/  LDCU.64 UR8, c[0x4][0x70] ;  /* 0x01000e00ff0877ac */ /* 0x000e620008000a00 */
[----:B------:R-:W-:Y:S01]  /*5da0*/  MOV R3, 0x0 ;  /* 0x0000000000037802 */ /* 0x000fe20000000f00 */
[----:B------:R-:W-:Y:S02]  /*5db0*/  HFMA2 R12, -RZ, RZ, 0, 5.9604644775390625e-08 ;  /* 0x00000001ff0c7431 */ /* 0x000fe400000001ff */
[----:B------:R-:W-:Y:S02]  /*5dc0*/  IMAD.MOV.U32 R8, RZ, RZ, 0x192 ;  /* 0x00000192ff087424 */ /* 0x000fe400078e00ff */
[----:B------:R-:W-:Y:S01]  /*5dd0*/  IMAD.MOV.U32 R13, RZ, RZ, RZ ;  /* 0x000000ffff0d7224 */ /* 0x000fe200078e00ff */
[----:B------:R-:W5:Y:S01]  /*5de0*/  LDCU.64 UR6, c[0x4][0x78] ;  /* 0x01000f00ff0677ac */ /* 0x000f620008000a00 */
[----:B------:R-:W2:Y:S01]  /*5df0*/  LDC.64 R2, c[0x4][R3] ;  /* 0x0100000003027b82 */ /* 0x000ea20000000a00 */
[----:B------:R-:W3:Y:S01]  /*5e00*/  LDCU.64 UR4, c[0x4][0x10] ;  /* 0x01000200ff0477ac */ /* 0x000ee20008000a00 */
[----:B-1----:R-:W-:Y:S01]  /*5e10*/  MOV R5, UR9 ;  /* 0x0000000900057c02 */ /* 0x002fe20008000f00 */
[----:B------:R-:W-:Y:S01]  /*5e20*/  IMAD.U32 R4, RZ, RZ, UR8 ;  /* 0x00000008ff047e24 */ /* 0x000fe2000f8e00ff */
[----:B-----5:R-:W-:Y:S01]  /*5e30*/  MOV R7, UR7 ;  /* 0x0000000700077c02 */ /* 0x020fe20008000f00 */
[----:B------:R-:W-:Y:S01]  /*5e40*/  IMAD.U32 R6, RZ, RZ, UR6 ;  /* 0x00000006ff067e24 */ /* 0x000fe2000f8e00ff */
[----:B---3--:R-:W-:Y:S01]  /*5e50*/  MOV R11, UR5 ;  /* 0x00000005000b7c02 */ /* 0x008fe20008000f00 */
[----:B------:R-:W-:Y:S02]  /*5e60*/  IMAD.U32 R10, RZ, RZ, UR4 ;  /* 0x00000004ff0a7e24 */ /* 0x000fe4000f8e00ff */
[----:B------:R-:W-:Y:S07]  /*5e70*/  LEPC R20, `(.L_x_105) ;  /* 0x000000001014794e */ /* 0x000fee0000000000 */
[----:B--2-4-:R-:W-:Y:S05]  /*5e80*/  CALL.ABS.NOINC R2 ;  /* 0x0000000002007343 */ /* 0x014fea0003c00000 */
.L_x_105:
[----:B------:R-:W-:Y:S01]  /*5e90*/  LOP3.LUT P0, RZ, R176, 0x60, RZ, 0xc0, !PT ;  /* 0x00000060b0ff7812 */ /* 0x000fe2000780c0ff */
[----:B------:R-:W-:Y:S05]  /*5ea0*/  WARPSYNC.ALL ;  /* 0x0000000000007948 */ /* 0x000fea0003800000 */
[----:B----4-:R-:W-:Y:S01]  /*5eb0*/  IMAD.U32 R141, R90, 0x10000, RZ ;  /* 0x000100005a8d7824 */ /* 0x010fe200078e00ff */
[----:B------:R-:W-:Y:S01]  /*5ec0*/  R2UR UR4, R64 ;  /* 0x00000000400472ca */ /* 0x000fe200000e0000 */
[----:B------:R-:W-:Y:S01]  /*5ed0*/  IMAD.U32 R136, R92, 0x10000, RZ ;  /* 0x000100005c887824 */ /* 0x000fe200078e00ff */
[C---:B------:R-:W-:Y:S01]  /*5ee0*/  SHF.L.U32 R82, R88.reuse, 0x10, RZ ;  /* 0x0000001058527819 */ /* 0x040fe200000006ff */
[----:B------:R-:W-:Y:S01]  /*5ef0*/  IMAD.U32 R121, R97, 0x10000, RZ ;  /* 0x0001000061797824 */ /* 0x000fe200078e00ff */
[----:B------:R-:W-:Y:S01]  /*5f00*/  PRMT R81, R88, 0x8880, RZ ;  /* 0x0000888058517816 */ /* 0x000fe200000000ff */
[----:B------:R-:W-:Y:S01]  /*5f10*/  IMAD.U32 R106, R102, 0x10000, RZ ;  /* 0x00010000666a7824 */ /* 0x000fe200078e00ff */
[----:B------:R-:W-:Y:S01]  /*5f20*/  SHF.L.U32 R83, R88, 0x8, RZ ;  /* 0x0000000858537819 */ /* 0x000fe200000006ff */
[----:B------:R-:W-:Y:S01]  /*5f30*/  IMAD.SHL.U32 R129, R94, 0x100, RZ ;  /* 0x000001005e817824 */ /* 0x000fe200078e00ff */
[----:B------:R-:W-:Y:S01]  /*5f40*/  SHF.R.S32.HI R82, RZ, 0x18, R82 ;  /* 0x00000018ff527819 */ /* 0x000fe20000011452 */
[----:B------:R-:W-:Y:S01]  /*5f50*/  IMAD.SHL.U32 R114, R99, 0x100, RZ ;  /* 0x0000010063727824 */ /* 0x000fe200078e00ff */
[C---:B------:R-:W-:Y:S01]  /*5f60*/  PRMT R145, R89.reuse, 0x8880, RZ ;  /* 0x0000888059917816 */ /* 0x040fe200000000ff */
[----:B------:R-:W-:Y:S01]  /*5f70*/  BSSY.RECONVERGENT B0, `(.L_x_106) ;  /* 0x0000125000007945 */ /* 0x000fe20003800200 */
[----:B------:R-:W-:Y:S01]  /*5f80*/  SHF.R.S32.HI R83, RZ, 0x18, R83 ;  /* 0x00000018ff537819 */ /* 0x000fe20000011453 */
[----:B------:R-:W3:Y:S01]  /*5f90*/  LDTM.x64 R4, tmem[UR4] ;  /* 0x00000004000479ee */ /* 0x000ee20008340000 */
[----:B------:R-:W-:Y:S01]  /*5fa0*/  NOP ;  /* 0x0000000000007918 */ /* 0x000fe20000000000 */
[----:B------:R-:W-:Y:S02]  /*5fb0*/  R2UR UR5, R148 ;  /* 0x00000000940572ca */ /* 0x000fe400000e0000 */
[----:B------:R-:W-:Y:S02]  /*5fc0*/  SHF.R.S32.HI R84, RZ, 0x18, R88 ;  /* 0x00000018ff547819 */ /* 0x000fe40000011458 */
[----:B------:R-:W-:Y:S02]  /*5fd0*/  SHF.L.U32 R144, R89, 0x10, RZ ;  /* 0x0000001059907819 */ /* 0x000fe400000006ff */
[----:B------:R-:W-:Y:S02]  /*5fe0*/  PRMT R142, R90, 0x8880, RZ ;  /* 0x000088805a8e7816 */ /* 0x000fe400000000ff */
[----:B------:R-:W-:Y:S02]  /*5ff0*/  SHF.R.S32.HI R85, RZ, 0x18, R89 ;  /* 0x00000018ff557819 */ /* 0x000fe40000011459 */
[C---:B------:R-:W-:Y:S02]  /*6000*/  PRMT R140, R91.reuse, 0x8880, RZ ;  /* 0x000088805b8c7816 */ /* 0x040fe400000000ff */
[----:B------:R-:W-:Y:S01]  /*6010*/  SHF.R.S32.HI R86, RZ, 0x18, R90 ;  /* 0x00000018ff567819 */ /* 0x000fe2000001145a */
[----:B------:R-:W-:Y:S01]  /*6020*/  UIADD3 UR5, UPT, UPT, UR5, 0x170, URZ ;  /* 0x0000017005057890 */ /* 0x000fe2000fffe0ff */
[----:B------:R-:W-:Y:S02]  /*6030*/  SHF.L.U32 R139, R91, 0x10, RZ ;  /* 0x000000105b8b7819 */ /* 0x000fe400000006ff */
[----:B------:R-:W-:Y:S01]  /*6040*/  PRMT R137, R92, 0x8880, RZ ;  /* 0x000088805c897816 */ /* 0x000fe200000000ff */
[----:B------:R-:W-:Y:S01]  /*6050*/  UPRMT UR5, UR37, 0x654, UR5 ;  /* 0x0000065425057896 */ /* 0x000fe20008000005 */
[----:B------:R-:W-:Y:S02]  /*6060*/  SHF.R.S32.HI R88, RZ, 0x18, R91 ;  /* 0x00000018ff587819 */ /* 0x000fe4000001145b */
[C---:B------:R-:W-:Y:S01]  /*6070*/  PRMT R134, R93.reuse, 0x8880, RZ ;  /* 0x000088805d867816 */ /* 0x040fe200000000ff */
[C---:B---3--:R-:W-:Y:S01]  /*6080*/  IMAD R4, R78.reuse, R4, RZ ;  /* 0x000000044e047224 */ /* 0x048fe200078e02ff */
[----:B------:R-:W-:Y:S01]  /*6090*/  SHF.L.U32 R133, R93, 0x10, RZ ;  /* 0x000000105d857819 */ /* 0x000fe200000006ff */
[----:B------:R-:W-:Y:S01]  /*60a0*/  IMAD R5, R78, R5, RZ ;  /* 0x000000054e057224 */ /* 0x000fe200078e02ff */
[----:B------:R-:W-:Y:S01]  /*60b0*/  PRMT R131, R94, 0x8880, RZ ;  /* 0x000088805e837816 */ /* 0x000fe200000000ff */
[C---:B------:R-:W-:Y:S01]  /*60c0*/  IMAD R6, R78.reuse, R6, RZ ;  /* 0x000000064e067224 */ /* 0x040fe200078e02ff */
[----:B------:R-:W-:Y:S01]  /*60d0*/  SYNCS.ARRIVE.TRANS64.RED.A1T0 RZ, [UR5], RZ ;  /* 0x000000ffffff79a7 */ /* 0x000fe20008100405 */
[-C--:B------:R-:W-:Y:S01]  /*60e0*/  IMAD R4, R81, R80.reuse, R4 ;  /* 0x0000005051047224 */ /* 0x080fe200078e0204 */
[----:B------:R-:W-:Y:S01]  /*60f0*/  MOV R81, R145 ;  /* 0x0000009100517202 */ /* 0x000fe20000000f00 */
[----:B------:R-:W-:Y:S01]  /*6100*/  IMAD R7, R78, R7, RZ ;  /* 0x000000074e077224 */ /* 0x000fe200078e02ff */
[----:B------:R-:W-:Y:S01]  /*6110*/  SHF.L.U32 R130, R94, 0x10, RZ ;  /* 0x000000105e827819 */ /* 0x000fe200000006ff */
[-C--:B------:R-:W-:Y:S01]  /*6120*/  IMAD R5, R82, R80.reuse, R5 ;  /* 0x0000005052057224 */ /* 0x080fe200078e0205 */
[----:B------:R-:W-:Y:S01]  /*6130*/  SHF.R.S32.HI R82, RZ, 0x18, R144 ;  /* 0x00000018ff527819 */ /* 0x000fe20000011490 */
[----:B------:R-:W-:Y:S01]  /*6140*/  IMAD R6, R83, R80, R6 ;  /* 0x0000005053067224 */ /* 0x000fe200078e0206 */
[C---:B------:R-:W-:Y:S01]  /*6150*/  PRMT R128, R95.reuse, 0x8880, RZ ;  /* 0x000088805f807816 */ /* 0x040fe200000000ff */
[----:B------:R-:W-:Y:S01]  /*6160*/  IMAD R8, R78, R8, RZ ;  /* 0x000000084e087224 */ /* 0x000fe200078e02ff */
[----:B------:R-:W-:Y:S01]  /*6170*/  SHF.L.U32 R127, R95, 0x10, RZ ;  /* 0x000000105f7f7819 */ /* 0x000fe200000006ff */
[-C--:B------:R-:W-:Y:S01]  /*6180*/  IMAD R7, R84, R80.reuse, R7 ;  /* 0x0000005054077224 */ /* 0x080fe200078e0207 */
[----:B------:R-:W-:Y:S01]  /*6190*/  PRMT R125, R96, 0x8880, RZ ;  /* 0x00008880607d7816 */ /* 0x000fe200000000ff */
[----:B------:R-:W-:Y:S01]  /*61a0*/  IMAD R9, R78, R9, RZ ;  /* 0x000000094e097224 */ /* 0x000fe200078e02ff */
[----:B------:R-:W-:Y:S01]  /*61b0*/  SHF.L.U32 R124, R96, 0x10, RZ ;  /* 0x00000010607c7819 */ /* 0x000fe200000006ff */
[----:B------:R-:W-:Y:S01]  /*61c0*/  IMAD R8, R81, R80, R8 ;  /* 0x0000005051087224 */ /* 0x000fe200078e0208 */
[----:B------:R-:W-:Y:S01]  /*61d0*/  I2IP.S8.S32.SAT R148, R7, R6, RZ ;  /* 0x0000000607947239 */ /* 0x000fe200000014ff */
[C---:B------:R-:W-:Y:S01]  /*61e0*/  IMAD R10, R78.reuse, R10, RZ ;  /* 0x0000000a4e0a7224 */ /* 0x040fe200078e02ff */
[----:B------:R-:W-:Y:S01]  /*61f0*/  PRMT R122, R97, 0x8880, RZ ;  /* 0x00008880617a7816 */ /* 0x000fe200000000ff */
[----:B------:R-:W-:Y:S01]  /*6200*/  IMAD R11, R78, R11, RZ ;  /* 0x0000000b4e0b7224 */ /* 0x000fe200078e02ff */
[----:B------:R-:W-:Y:S01]  /*6210*/  I2IP.S8.S32.SAT R148, R5, R4, R148 ;  /* 0x0000000405947239 */ /* 0x000fe20000001494 */
[----:B------:R-:W-:Y:S01]  /*6220*/  IMAD R9, R82, R80, R9 ;  /* 0x0000005052097224 */ /* 0x000fe200078e0209 */
[----:B------:R-:W-:Y:S01]  /*6230*/  SHF.R.S32.HI R82, RZ, 0x18, R141 ;  /* 0x00000018ff527819 */ /* 0x000fe2000001148d */
[----:B------:R-:W-:Y:S01]  /*6240*/  IMAD R12, R78, R12, RZ ;  /* 0x0000000c4e0c7224 */ /* 0x000fe200078e02ff */
[C---:B------:R-:W-:Y:S01]  /*6250*/  PRMT R119, R98.reuse, 0x8880, RZ ;  /* 0x0000888062777816 */ /* 0x040fe200000000ff */
[----:B------:R-:W-:Y:S01]  /*6260*/  IMAD.MOV.U32 R83, RZ, RZ, R142 ;  /* 0x000000ffff537224 */ /* 0x000fe200078e008e */
[----:B------:R-:W-:Y:S01]  /*6270*/  SHF.L.U32 R118, R98, 0x10, RZ ;  /* 0x0000001062767819 */ /* 0x000fe200000006ff */
[C---:B------:R-:W-:Y:S01]  /*6280*/  IMAD R13, R78.reuse, R13, RZ ;  /* 0x0000000d4e0d7224 */ /* 0x040fe200078e02ff */
[C---:B------:R-:W-:Y:S01]  /*6290*/  PRMT R116, R99.reuse, 0x8880, RZ ;  /* 0x0000888063747816 */ /* 0x040fe200000000ff */
[C---:B------:R-:W-:Y:S01]  /*62a0*/  IMAD R14, R78.reuse, R14, RZ ;  /* 0x0000000e4e0e7224 */ /* 0x040fe200078e02ff */
[----:B------:R-:W-:Y:S01]  /*62b0*/  SHF.L.U32 R115, R99, 0x10, RZ ;  /* 0x0000001063737819 */ /* 0x000fe200000006ff */
[----:B------:R-:W-:Y:S01]  /*62c0*/  IMAD R15, R78, R15, RZ ;  /* 0x0000000f4e0f7224 */ /* 0x000fe200078e02ff */
[----:B------:R-:W-:Y:S01]  /*62d0*/  PRMT R113, R100, 0x8880, RZ ;  /* 0x0000888064717816 */ /* 0x000fe200000000ff */
[----:B------:R-:W-:Y:S01]  /*62e0*/  IMAD R0, R78, R16, RZ ;  /* 0x000000104e007224 */ /* 0x000fe200078e02ff */
[----:B------:R-:W-:Y:S01]  /*62f0*/  SHF.L.U32 R112, R100, 0x10, RZ ;  /* 0x0000001064707819 */ /* 0x000fe200000006ff */
[C---:B------:R-:W-:Y:S01]  /*6300*/  IMAD R2, R78.reuse, R17, RZ ;  /* 0x000000114e027224 */ /* 0x040fe200078e02ff */
[C---:B------:R-:W-:Y:S01]  /*6310*/  PRMT R110, R101.reuse, 0x8880, RZ ;  /* 0x00008880656e7816 */ /* 0x040fe200000000ff */
[C---:B------:R-:W-:Y:S01]  /*6320*/  IMAD R3, R78.reuse, R18, RZ ;  /* 0x000000124e037224 */ /* 0x040fe200078e02ff */
[----:B------:R-:W-:Y:S01]  /*6330*/  SHF.L.U32 R109, R101, 0x10, RZ ;  /* 0x00000010656d7819 */ /* 0x000fe200000006ff */
[----:B------:R-:W-:Y:S01]  /*6340*/  IMAD R19, R78, R19, RZ ;  /* 0x000000134e137224 */ /* 0x000fe200078e02ff */
[----:B------:R-:W-:Y:S01]  /*6350*/  PRMT R107, R102, 0x8880, RZ ;  /* 0x00008880666b7816 */ /* 0x000fe200000000ff */
[C---:B------:R-:W-:Y:S01]  /*6360*/  IMAD R16, R78.reuse, R20, RZ ;  /* 0x000000144e107224 */ /* 0x040fe200078e02ff */
[----:B------:R-:W-:Y:S01]  /*6370*/  PRMT R104, R103, 0x8880, RZ ;  /* 0x0000888067687816 */ /* 0x000fe200000000ff */
[C---:B------:R-:W-:Y:S01]  /*6380*/  IMAD R17, R78.reuse, R21, RZ ;  /* 0x000000154e117224 */ /* 0x040fe200078e02ff */
[----:B------:R-:W-:Y:S01]  /*6390*/  SHF.L.U32 R143, R89, 0x8, RZ ;  /* 0x00000008598f7819 */ /* 0x000fe200000006ff */
[C---:B------:R-:W-:Y:S01]  /*63a0*/  IMAD R18, R78.reuse, R22, RZ ;  /* 0x000000164e127224 */ /* 0x040fe200078e02ff */
[----:B------:R-:W-:Y:S01]  /*63b0*/  SHF.R.S32.HI R89, RZ, 0x18, R92 ;  /* 0x00000018ff597819 */ /* 0x000fe2000001145c */
[C---:B------:R-:W-:Y:S01]  /*63c0*/  IMAD R23, R78.reuse, R23, RZ ;  /* 0x000000174e177224 */ /* 0x040fe200078e02ff */
[----:B------:R-:W-:Y:S01]  /*63d0*/  SHF.R.S32.HI R81, RZ, 0x18, R143 ;  /* 0x00000018ff517819 */ /* 0x000fe2000001148f */
[----:B------:R-:W-:Y:S01]  /*63e0*/  IMAD R20, R78, R24, RZ ;  /* 0x000000184e147224 */ /* 0x000fe200078e02ff */
[----:B------:R-:W-:Y:S01]  /*63f0*/  SHF.L.U32 R87, R90, 0x8, RZ ;  /* 0x000000085a577819 */ /* 0x000fe200000006ff */
[----:B------:R-:W-:Y:S01]  /*6400*/  IMAD R21, R78, R25, RZ ;  /* 0x000000194e157224 */ /* 0x000fe200078e02ff */
[----:B------:R-:W-:Y:S01]  /*6410*/  SHF.R.S32.HI R90, RZ, 0x18, R93 ;  /* 0x00000018ff5a7819 */ /* 0x000fe2000001145d */
[----:B------:R-:W-:Y:S01]  /*6420*/  IMAD R10, R81, R80, R10 ;  /* 0x00000050510a7224 */ /* 0x000fe200078e020a */
[----:B------:R-:W-:Y:S01]  /*6430*/  MOV R81, R140 ;  /* 0x0000008c00517202 */ /* 0x000fe20000000f00 */
[-C--:B------:R-:W-:Y:S01]  /*6440*/  IMAD R11, R85, R80.reuse, R11 ;  /* 0x00000050550b7224 */ /* 0x080fe200078e020b */
[----:B------:R-:W-:Y:S01]  /*6450*/  SHF.R.S32.HI R87, RZ, 0x18, R87 ;  /* 0x00000018ff577819 */ /* 0x000fe20000011457 */
[-C--:B------:R-:W-:Y:S01]  /*6460*/  IMAD R12, R83, R80.reuse, R12 ;  /* 0x00000050530c7224 */ /* 0x080fe200078e020c */
[----:B------:R-:W-:Y:S01]  /*6470*/  SHF.R.S32.HI R83, RZ, 0x18, R139 ;  /* 0x00000018ff537819 */ /* 0x000fe2000001148b */
[----:B------:R-:W-:Y:S01]  /*6480*/  IMAD R13, R82, R80, R13 ;  /* 0x00000050520d7224 */ /* 0x000fe200078e020d */
[----:B------:R-:W-:Y:S01]  /*6490*/  I2IP.S8.S32.SAT R149, R11, R10, RZ ;  /* 0x0000000a0b957239 */ /* 0x000fe200000014ff */
[-C--:B------:R-:W-:Y:S01]  /*64a0*/  IMAD R14, R87, R80.reuse, R14 ;  /* 0x00000050570e7224 */ /* 0x080fe200078e020e */
[----:B------:R-:W-:Y:S01]  /*64b0*/  SHF.R.S32.HI R82, RZ, 0x18, R136 ;  /* 0x00000018ff527819 */ /* 0x000fe20000011488 */
[----:B------:R-:W-:Y:S01]  /*64c0*/  IMAD R15, R86, R80, R15 ;  /* 0x00000050560f7224 */ /* 0x000fe200078e020f */
[----:B------:R-:W-:Y:S01]  /*64d0*/  I2IP.S8.S32.SAT R149, R9, R8, R149 ;  /* 0x0000000809957239 */ /* 0x000fe20000001495 */
[-C--:B------:R-:W-:Y:S01]  /*64e0*/  IMAD R0, R81, R80.reuse, R0 ;  /* 0x0000005051007224 */ /* 0x080fe200078e0200 */
[----:B------:R-:W-:Y:S01]  /*64f0*/  SHF.L.U32 R138, R91, 0x8, RZ ;  /* 0x000000085b8a7819 */ /* 0x000fe200000006ff */
[----:B------:R-:W-:Y:S01]  /*6500*/  IMAD R2, R83, R80, R2 ;  /* 0x0000005053027224 */ /* 0x000fe200078e0202 */
[----:B------:R-:W-:Y:S01]  /*6510*/  I2IP.S8.S32.SAT R150, R15, R14, RZ ;  /* 0x0000000e0f967239 */ /* 0x000fe200000014ff */
[C---:B------:R-:W-:Y:S01]  /*6520*/  IMAD R22, R78.reuse, R26, RZ ;  /* 0x0000001a4e167224 */ /* 0x040fe200078e02ff */
[----:B------:R-:W-:Y:S01]  /*6530*/  MOV R83, R137 ;  /* 0x0000008900537202 */ /* 0x000fe20000000f00 */
[C---:B------:R-:W-:Y:S01]  /*6540*/  IMAD R27, R78.reuse, R27, RZ ;  /* 0x0000001b4e1b7224 */ /* 0x040fe200078e02ff */
[----:B------:R-:W-:Y:S01]  /*6550*/  I2IP.S8.S32.SAT R150, R13, R12, R150 ;  /* 0x0000000c0d967239 */ /* 0x000fe20000001496 */
[C---:B------:R-:W-:Y:S01]  /*6560*/  IMAD R24, R78.reuse, R28, RZ ;  /* 0x0000001c4e187224 */ /* 0x040fe200078e02ff */
[----:B------:R-:W-:Y:S01]  /*6570*/  SHF.R.S32.HI R81, RZ, 0x18, R138 ;  /* 0x00000018ff517819 */ /* 0x000fe2000001148a */
[C---:B------:R-:W-:Y:S01]  /*6580*/  IMAD R25, R78.reuse, R29, RZ ;  /* 0x0000001d4e197224 */ /* 0x040fe200078e02ff */
[----:B------:R-:W-:Y:S01]  /*6590*/  SHF.R.S32.HI R91, RZ, 0x18, R94 ;  /* 0x00000018ff5b7819 */ /* 0x000fe2000001145e */
[----:B------:R-:W-:Y:S01]  /*65a0*/  IMAD R26, R78, R30, RZ ;  /* 0x0000001e4e1a7224 */ /* 0x000fe200078e02ff */
[----:B------:R-:W-:Y:S01]  /*65b0*/  SHF.R.S32.HI R94, RZ, 0x18, R97 ;  /* 0x00000018ff5e7819 */ /* 0x000fe20000011461 */
[-C--:B------:R-:W-:Y:S01]  /*65c0*/  IMAD R3, R81, R80.reuse, R3 ;  /* 0x0000005051037224 */ /* 0x080fe200078e0203 */
[----:B------:R-:W-:Y:S01]  /*65d0*/  SHF.L.U32 R135, R92, 0x8, RZ ;  /* 0x000000085c877819 */ /* 0x000fe200000006ff */
[----:B------:R-:W-:Y:S01]  /*65e0*/  IMAD R19, R88, R80, R19 ;  /* 0x0000005058137224 */ /* 0x000fe200078e0213 */
[----:B------:R-:W-:Y:S01]  /*65f0*/  MOV R81, R134 ;  /* 0x0000008600517202 */ /* 0x000fe20000000f00 */
[-C--:B------:R-:W-:Y:S01]  /*6600*/  IMAD R16, R83, R80.reuse, R16 ;  /* 0x0000005053107224 */ /* 0x080fe200078e0210 */
[----:B------:R-:W-:Y:S01]  /*6610*/  SHF.R.S32.HI R85, RZ, 0x18, R135 ;  /* 0x00000018ff557819 */ /* 0x000fe20000011487 */
[-C--:B------:R-:W-:Y:S01]  /*6620*/  IMAD R17, R82, R80.reuse, R17 ;  /* 0x0000005052117224 */ /* 0x080fe200078e0211 */
[----:B------:R-:W-:Y:S01]  /*6630*/  I2IP.S8.S32.SAT R151, R19, R3, RZ ;  /* 0x0000000313977239 */ /* 0x000fe200000014ff */
[----:B------:R-:W-:Y:S01]  /*6640*/  IMAD R31, R78, R31, RZ ;  /* 0x0000001f4e1f7224 */ /* 0x000fe200078e02ff */
[----:B------:R-:W-:Y:S01]  /*6650*/  SHF.R.S32.HI R82, RZ, 0x18, R133 ;  /* 0x00000018ff527819 */ /* 0x000fe20000011485 */
[-C--:B------:R-:W-:Y:S01]  /*6660*/  IMAD R18, R85, R80.reuse, R18 ;  /* 0x0000005055127224 */ /* 0x080fe200078e0212 */
[----:B------:R-:W-:Y:S01]  /*6670*/  SHF.L.U32 R132, R93, 0x8, RZ ;  /* 0x000000085d847819 */ /* 0x000fe200000006ff */
[----:B------:R-:W-:Y:S01]  /*6680*/  IMAD R23, R89, R80, R23 ;  /* 0x0000005059177224 */ /* 0x000fe200078e0217 */
[----:B------:R-:W-:Y:S01]  /*6690*/  I2IP.S8.S32.SAT R151, R2, R0, R151 ;  /* 0x0000000002977239 */ /* 0x000fe20000001497 */
[-C--:B------:R-:W-:Y:S01]  /*66a0*/  IMAD R20, R81, R80.reuse, R20 ;  /* 0x0000005051147224 */ /* 0x080fe200078e0214 */
[----:B------:R-:W-:Y:S01]  /*66b0*/  SHF.R.S32.HI R81, RZ, 0x18, R132 ;  /* 0x00000018ff517819 */ /* 0x000fe20000011484 */
[----:B------:R-:W-:Y:S01]  /*66c0*/  IMAD R21, R82, R80, R21 ;  /* 0x0000005052157224 */ /* 0x000fe200078e0215 */
[----:B------:R-:W-:Y:S01]  /*66d0*/  I2IP.S8.S32.SAT R160, R23, R18, RZ ;  /* 0x0000001217a07239 */ /* 0x000fe200000014ff */
[----:B------:R-:W-:Y:S01]  /*66e0*/  IMAD R28, R78, R32, RZ ;  /* 0x000000204e1c7224 */ /* 0x000fe200078e02ff */
[----:B------:R-:W-:Y:S01]  /*66f0*/  MOV R83, R131 ;  /* 0x0000008300537202 */ /* 0x000fe20000000f00 */
[-C--:B------:R-:W-:Y:S01]  /*6700*/  IMAD R22, R81, R80.reuse, R22 ;  /* 0x0000005051167224 */ /* 0x080fe200078e0216 */
[----:B------:R-:W-:Y:S01]  /*6710*/  SHF.R.S32.HI R82, RZ, 0x18, R130 ;  /* 0x00000018ff527819 */ /* 0x000fe20000011482 */
[-C--:B------:R-:W-:Y:S01]  /*6720*/  IMAD R27, R90, R80.reuse, R27 ;  /* 0x000000505a1b7224 */ /* 0x080fe200078e021b */
[----:B------:R-:W-:Y:S01]  /*6730*/  SHF.R.S32.HI R85, RZ, 0x18, R129 ;  /* 0x00000018ff557819 */ /* 0x000fe20000011481 */
[-C--:B------:R-:W-:Y:S01]  /*6740*/  IMAD R24, R83, R80.reuse, R24 ;  /* 0x0000005053187224 */ /* 0x080fe200078e0218 */
[----:B------:R1:W-:Y:S01]  /*6750*/  STS.128 [R180+UR43+0x2200], R148 ;  /* 0x00220094b4007988 */ /* 0x0003e20008000c2b */
[-C--:B------:R-:W-:Y:S01]  /*6760*/  IMAD R25, R82, R80.reuse, R25 ;  /* 0x0000005052197224 */ /* 0x080fe200078e0219 */
[----:B------:R-:W-:Y:S01]  /*6770*/  SHF.L.U32 R126, R95, 0x8, RZ ;  /* 0x000000085f7e7819 */ /* 0x000fe200000006ff */
[----:B------:R-:W-:Y:S01]  /*6780*/  IMAD R26, R85, R80, R26 ;  /* 0x00000050551a7224 */ /* 0x000fe200078e021a */
[----:B------:R-:W-:Y:S01]  /*6790*/  I2IP.S8.S32.SAT R160, R17, R16, R160 ;  /* 0x0000001011a07239 */ /* 0x000fe200000014a0 */
[----:B------:R-:W-:Y:S01]  /*67a0*/  IMAD.MOV.U32 R81, RZ, RZ, R128 ;  /* 0x000000ffff517224 */ /* 0x000fe200078e0080 */
[----:B------:R-:W-:Y:S01]  /*67b0*/  SHF.R.S32.HI R82, RZ, 0x18, R127 ;  /* 0x00000018ff527819 */ /* 0x000fe2000001147f */
[C---:B------:R-:W-:Y:S01]  /*67c0*/  IMAD R29, R78.reuse, R33, RZ ;  /* 0x000000214e1d7224 */ /* 0x040fe200078e02ff */
[----:B------:R-:W-:Y:S01]  /*67d0*/  I2IP.S8.S32.SAT R161, R27, R22, RZ ;  /* 0x000000161ba17239 */ /* 0x000fe200000014ff */
[----:B------:R-:W-:Y:S01]  /*67e0*/  IMAD R31, R91, R80, R31 ;  /* 0x000000505b1f7224 */ /* 0x000fe200078e021f */
[----:B------:R-:W-:Y:S01]  /*67f0*/  SHF.R.S32.HI R83, RZ, 0x18, R126 ;  /* 0x00000018ff537819 */ /* 0x000fe2000001147e */
[C---:B------:R-:W-:Y:S01]  /*6800*/  IMAD R30, R78.reuse, R34, RZ ;  /* 0x000000224e1e7224 */ /* 0x040fe200078e02ff */
[----:B------:R-:W-:Y:S01]  /*6810*/  I2IP.S8.S32.SAT R161, R21, R20, R161 ;  /* 0x0000001415a17239 */ /* 0x000fe200000014a1 */
[----:B------:R-:W-:Y:S01]  /*6820*/  IMAD R28, R81, R80, R28 ;  /* 0x00000050511c7224 */ /* 0x000fe200078e021c */
[----:B------:R-:W-:Y:S01]  /*6830*/  SHF.R.S32.HI R92, RZ, 0x18, R95 ;  /* 0x00000018ff5c7819 */ /* 0x000fe2000001145f */
[----:B------:R-:W-:Y:S01]  /*6840*/  IMAD R35, R78, R35, RZ ;  /* 0x000000234e237224 */ /* 0x000fe200078e02ff */
[----:B------:R-:W-:Y:S01]  /*6850*/  I2IP.S8.S32.SAT R162, R31, R26, RZ ;  /* 0x0000001a1fa27239 */ /* 0x000fe200000014ff */
[----:B------:R-:W-:Y:S01]  /*6860*/  IMAD R29, R82, R80, R29 ;  /* 0x00000050521d7224 */ /* 0x000fe200078e021d */
[----:B------:R-:W-:Y:S01]  /*6870*/  MOV R81, R125 ;  /* 0x0000007d00517202 */ /* 0x000fe20000000f00 */
[----:B------:R-:W-:Y:S01]  /*6880*/  IMAD R32, R78, R36, RZ ;  /* 0x000000244e207224 */ /* 0x000fe200078e02ff */
[----:B------:R-:W-:Y:S01]  /*6890*/  I2IP.S8.S32.SAT R162, R25, R24, R162 ;  /* 0x0000001819a27239 */ /* 0x000fe200000014a2 */
[-C--:B------:R-:W-:Y:S01]  /*68a0*/  IMAD R30, R83, R80.reuse, R30 ;  /* 0x00000050531e7224 */ /* 0x080fe200078e021e */
[----:B------:R-:W-:Y:S01]  /*68b0*/  SHF.L.U32 R123, R96, 0x8, RZ ;  /* 0x00000008607b7819 */ /* 0x000fe200000006ff */
[----:B------:R-:W-:Y:S01]  /*68c0*/  IMAD R35, R92, R80, R35 ;  /* 0x000000505c237224 */ /* 0x000fe200078e0223 */
[----:B------:R-:W-:Y:S01]  /*68d0*/  SHF.R.S32.HI R82, RZ, 0x18, R124 ;  /* 0x00000018ff527819 */ /* 0x000fe2000001147c */
[C---:B------:R-:W-:Y:S01]  /*68e0*/  IMAD R33, R78.reuse, R37, RZ ;  /* 0x000000254e217224 */ /* 0x040fe200078e02ff */
[----:B------:R-:W-:Y:S01]  /*68f0*/  MOV R83, R122 ;  /* 0x0000007a00537202 */ /* 0x000fe20000000f00 */
[----:B------:R-:W-:Y:S01]  /*6900*/  IMAD R32, R81, R80, R32 ;  /* 0x0000005051207224 */ /* 0x000fe200078e0220 */
[----:B------:R-:W-:Y:S01]  /*6910*/  SHF.R.S32.HI R81, RZ, 0x18, R123 ;  /* 0x00000018ff517819 */ /* 0x000fe2000001147b */
[C---:B------:R-:W-:Y:S01]  /*6920*/  IMAD R34, R78.reuse, R38, RZ ;  /* 0x000000264e227224 */ /* 0x040fe200078e02ff */
[----:B------:R-:W-:Y:S01]  /*6930*/  SHF.R.S32.HI R93, RZ, 0x18, R96 ;  /* 0x00000018ff5d7819 */ /* 0x000fe20000011460 */
[----:B------:R-:W-:Y:S01]  /*6940*/  IMAD R39, R78, R39, RZ ;  /* 0x000000274e277224 */ /* 0x000fe200078e02ff */
[----:B------:R-:W-:Y:S01]  /*6950*/  I2IP.S8.S32.SAT R163, R35, R30, RZ ;  /* 0x0000001e23a37239 */ /* 0x000fe200000014ff */
[----:B------:R-:W-:Y:S01]  /*6960*/  IMAD R33, R82, R80, R33 ;  /* 0x0000005052217224 */ /* 0x000fe200078e0221 */
[----:B------:R-:W-:Y:S01]  /*6970*/  SHF.L.U32 R120, R97, 0x8, RZ ;  /* 0x0000000861787819 */ /* 0x000fe200000006ff */
[C---:B------:R-:W-:Y:S01]  /*6980*/  IMAD R36, R78.reuse, R40, RZ ;  /* 0x000000284e247224 */ /* 0x040fe200078e02ff */
[----:B------:R-:W-:Y:S01]  /*6990*/  I2IP.S8.S32.SAT R163, R29, R28, R163 ;  /* 0x0000001c1da37239 */ /* 0x000fe200000014a3 */
[-C--:B------:R-:W-:Y:S01]  /*69a0*/  IMAD R34, R81, R80.reuse, R34 ;  /* 0x0000005051227224 */ /* 0x080fe200078e0222 */
[----:B------:R-:W-:Y:S01]  /*69b0*/  SHF.R.S32.HI R82, RZ, 0x18, R121 ;  /* 0x00000018ff527819 */ /* 0x000fe20000011479 */
[C---:B------:R-:W-:Y:S01]  /*69c0*/  IMAD R37, R78.reuse, R41, RZ ;  /* 0x000000294e257224 */ /* 0x040fe200078e02ff */
[----:B------:R-:W-:Y:S01]  /*69d0*/  MOV R81, R119 ;  /* 0x0000007700517202 */ /* 0x000fe20000000f00 */
[----:B------:R-:W-:Y:S01]  /*69e0*/  IMAD R39, R93, R80, R39 ;  /* 0x000000505d277224 */ /* 0x000fe200078e0227 */
[----:B------:R-:W-:Y:S01]  /*69f0*/  SHF.R.S32.HI R85, RZ, 0x18, R120 ;  /* 0x00000018ff557819 */ /* 0x000fe20000011478 */
[C---:B------:R-:W-:Y:S01]  /*6a00*/  IMAD R38, R78.reuse, R42, RZ ;  /* 0x0000002a4e267224 */ /* 0x040fe200078e02ff */
[----:B------:R1:W-:Y:S01]  /*6a10*/  STS.128 [R179+0x2200], R160 ;  /* 0x002200a0b3007388 */ /* 0x0003e20000000c00 */
[----:B------:R-:W-:Y:S01]  /*6a20*/  IMAD R36, R83, R80, R36 ;  /* 0x0000005053247224 */ /* 0x000fe200078e0224 */
[----:B------:R-:W-:Y:S01]  /*6a30*/  I2IP.S8.S32.SAT R172, R39, R34, RZ ;  /* 0x0000002227ac7239 */ /* 0x000fe200000014ff */
[----:B------:R-:W-:Y:S01]  /*6a40*/  IMAD R43, R78, R43, RZ ;  /* 0x0000002b4e2b7224 */ /* 0x000fe200078e02ff */
[----:B------:R-:W-:Y:S01]  /*6a50*/  MOV R83, R116 ;  /* 0x0000007400537202 */ /* 0x000fe20000000f00 */
[----:B------:R-:W-:Y:S01]  /*6a60*/  IMAD R37, R82, R80, R37 ;  /* 0x0000005052257224 */ /* 0x000fe200078e0225 */
[----:B------:R-:W-:Y:S01]  /*6a70*/  I2IP.S8.S32.SAT R172, R33, R32, R172 ;  /* 0x0000002021ac7239 */ /* 0x000fe200000014ac */
[----:B------:R-:W-:Y:S01]  /*6a80*/  IMAD R40, R78, R44, RZ ;  /* 0x0000002c4e287224 */ /* 0x000fe200078e02ff */
[----:B------:R-:W-:Y:S01]  /*6a90*/  SHF.R.S32.HI R82, RZ, 0x18, R118 ;  /* 0x00000018ff527819 */ /* 0x000fe20000011476 */
[-C--:B------:R-:W-:Y:S01]  /*6aa0*/  IMAD R38, R85, R80.reuse, R38 ;  /* 0x0000005055267224 */ /* 0x080fe200078e0226 */
[----:B------:R-:W-:Y:S01]  /*6ab0*/  SHF.L.U32 R117, R98, 0x8, RZ ;  /* 0x0000000862757819 */ /* 0x000fe200000006ff */
[-C--:B------:R-:W-:Y:S01]  /*6ac0*/  IMAD R43, R94, R80.reuse, R43 ;  /* 0x000000505e2b7224 */ /* 0x080fe200078e022b */
[----:B------:R-:W-:Y:S01]  /*6ad0*/  SHF.R.S32.HI R95, RZ, 0x18, R98 ;  /* 0x00000018ff5f7819 */ /* 0x000fe20000011462 */
[C---:B------:R-:W-:Y:S01]  /*6ae0*/  IMAD R41, R78.reuse, R45, RZ ;  /* 0x0000002d4e297224 */ /* 0x040fe200078e02ff */
[----:B------:R-:W-:Y:S01]  /*6af0*/  SHF.R.S32.HI R85, RZ, 0x18, R114 ;  /* 0x00000018ff557819 */ /* 0x000fe20000011472 */
[----:B------:R-:W-:Y:S01]  /*6b00*/  IMAD R40, R81, R80, R40 ;  /* 0x0000005051287224 */ /* 0x000fe200078e0228 */
[----:B------:R-:W-:Y:S01]  /*6b10*/  SHF.R.S32.HI R81, RZ, 0x18, R117 ;  /* 0x00000018ff517819 */ /* 0x000fe20000011475 */
[C---:B------:R-:W-:Y:S01]  /*6b20*/  IMAD R42, R78.reuse, R46, RZ ;  /* 0x0000002e4e2a7224 */ /* 0x040fe200078e02ff */
[----:B------:R-:W-:Y:S01]  /*6b30*/  I2IP.S8.S32.SAT R173, R43, R38, RZ ;  /* 0x000000262bad7239 */ /* 0x000fe200000014ff */
[----:B------:R-:W-:Y:S01]  /*6b40*/  IMAD R47, R78, R47, RZ ;  /* 0x0000002f4e2f7224 */ /* 0x000fe200078e02ff */
[----:B------:R-:W-:Y:S01]  /*6b50*/  SHF.R.S32.HI R96, RZ, 0x18, R99 ;  /* 0x00000018ff607819 */ /* 0x000fe20000011463 */
[----:B------:R-:W-:Y:S01]  /*6b60*/  IMAD R41, R82, R80, R41 ;  /* 0x0000005052297224 */ /* 0x000fe200078e0229 */
[----:B------:R-:W-:Y:S01]  /*6b70*/  I2IP.S8.S32.SAT R173, R37, R36, R173 ;  /* 0x0000002425ad7239 */ /* 0x000fe200000014ad */
[C---:B------:R-:W-:Y:S01]  /*6b80*/  IMAD R44, R78.reuse, R48, RZ ;  /* 0x000000304e2c7224 */ /* 0x040fe200078e02ff */
[----:B------:R-:W-:Y:S01]  /*6b90*/  SHF.R.S32.HI R82, RZ, 0x18, R115 ;  /* 0x00000018ff527819 */ /* 0x000fe20000011473 */
[-C--:B------:R-:W-:Y:S01]  /*6ba0*/  IMAD R42, R81, R80.reuse, R42 ;  /* 0x00000050512a7224 */ /* 0x080fe200078e022a */
[----:B------:R-:W-:Y:S01]  /*6bb0*/  SHF.R.S32.HI R97, RZ, 0x18, R100 ;  /* 0x00000018ff617819 */ /* 0x000fe20000011464 */
[C---:B------:R-:W-:Y:S01]  /*6bc0*/  IMAD R45, R78.reuse, R49, RZ ;  /* 0x000000314e2d7224 */ /* 0x040fe200078e02ff */
[----:B------:R-:W-:Y:S01]  /*6bd0*/  SHF.R.S32.HI R98, RZ, 0x18, R101 ;  /* 0x00000018ff627819 */ /* 0x000fe20000011465 */
[----:B------:R-:W-:Y:S01]  /*6be0*/  IMAD R47, R95, R80, R47 ;  /* 0x000000505f2f7224 */ /* 0x000fe200078e022f */
[----:B------:R-:W-:Y:S01]  /*6bf0*/  SHF.R.S32.HI R99, RZ, 0x18, R102 ;  /* 0x00000018ff637819 */ /* 0x000fe20000011466 */
[----:B------:R-:W-:Y:S01]  /*6c00*/  IMAD R46, R78, R50, RZ ;  /* 0x000000324e2e7224 */ /* 0x000fe200078e02ff */
[----:B------:R-:W-:Y:S01]  /*6c10*/  SHF.L.U32 R111, R100, 0x8, RZ ;  /* 0x00000008646f7819 */ /* 0x000fe200000006ff */
        /* <DEDUP_REMOVED lines=9> */
[----:B------:R-:W-:Y:S01]  /*6cb0*/  SHF.R.S32.HI R100, RZ, 0x18, R103 ;  /* 0x00000018ff647819 */ /* 0x000fe20000011467 */
[----:B------:R-:W-:Y:S01]  /*6cc0*/  IMAD.MOV.U32 R81, RZ, RZ, R113 ;  /* 0x000000ffff517224 */ /* 0x000fe200078e0071 */
[----:B------:R-:W-:Y:S01]  /*6cd0*/  SHF.L.U32 R108, R101, 0x8, RZ ;  /* 0x00000008656c7819 */ /* 0x000fe200000006ff */
[-C--:B------:R-:W-:Y:S01]  /*6ce0*/  IMAD R51, R96, R80.reuse, R51 ;  /* 0x0000005060337224 */ /* 0x080fe200078e0233 */
[----:B------:R-:W-:Y:S01]  /*6cf0*/  SHF.L.U32 R105, R102, 0x8, RZ ;  /* 0x0000000866697819 */ /* 0x000fe200000006ff */
[C---:B------:R-:W-:Y:S01]  /*6d00*/  IMAD R49, R78.reuse, R53, RZ ;  /* 0x000000354e317224 */ /* 0x040fe200078e02ff */
[----:B------:R-:W-:Y:S01]  /*6d10*/  SHF.L.U32 R102, R103, 0x10, RZ ;  /* 0x0000001067667819 */ /* 0x000fe200000006ff */
[----:B------:R-:W-:Y:S01]  /*6d20*/  IMAD R48, R81, R80, R48 ;  /* 0x0000005051307224 */ /* 0x000fe200078e0230 */
[----:B------:R-:W-:Y:S01]  /*6d30*/  SHF.R.S32.HI R81, RZ, 0x18, R111 ;  /* 0x00000018ff517819 */ /* 0x000fe2000001146f */
[C---:B------:R-:W-:Y:S01]  /*6d40*/  IMAD R50, R78.reuse, R54, RZ ;  /* 0x000000364e327224 */ /* 0x040fe200078e02ff */
[----:B------:R-:W-:Y:S01]  /*6d50*/  I2IP.S8.S32.SAT R175, R51, R46, RZ ;  /* 0x0000002e33af7239 */ /* 0x000fe200000014ff */
[----:B------:R-:W-:Y:S01]  /*6d60*/  IMAD R55, R78, R55, RZ ;  /* 0x000000374e377224 */ /* 0x000fe200078e02ff */
[----:B------:R-:W-:Y:S01]  /*6d70*/  SHF.L.U32 R101, R103, 0x8, RZ ;  /* 0x0000000867657819 */ /* 0x000fe200000006ff */
[----:B------:R-:W-:Y:S01]  /*6d80*/  IMAD R49, R82, R80, R49 ;  /* 0x0000005052317224 */ /* 0x000fe200078e0231 */
[----:B------:R-:W-:Y:S01]  /*6d90*/  I2IP.S8.S32.SAT R175, R45, R44, R175 ;  /* 0x0000002c2daf7239 */ /* 0x000fe200000014af */
[C---:B------:R-:W-:Y:S01]  /*6da0*/  IMAD R52, R78.reuse, R56, RZ ;  /* 0x000000384e347224 */ /* 0x040fe200078e02ff */
[----:B------:R-:W-:Y:S01]  /*6db0*/  SHF.R.S32.HI R82, RZ, 0x18, R109 ;  /* 0x00000018ff527819 */ /* 0x000fe2000001146d */
[-C--:B------:R-:W-:Y:S01]  /*6dc0*/  IMAD R50, R81, R80.reuse, R50 ;  /* 0x0000005051327224 */ /* 0x080fe200078e0232 */
[----:B------:R-:W-:Y:S01]  /*6dd0*/  SHF.R.S32.HI R81, RZ, 0x18, R108 ;  /* 0x00000018ff517819 */ /* 0x000fe2000001146c */
[C---:B------:R-:W-:Y:S01]  /*6de0*/  IMAD R53, R78.reuse, R57, RZ ;  /* 0x000000394e357224 */ /* 0x040fe200078e02ff */
[----:B------:R1:W-:Y:S01]  /*6df0*/  STS.128 [R178+0x2200], R172 ;  /* 0x002200acb2007388 */ /* 0x0003e20000000c00 */
[----:B------:R-:W-:Y:S02]  /*6e00*/  IMAD R55, R97, R80, R55 ;  /* 0x0000005061377224 */ /* 0x000fe400078e0237 */
[C---:B------:R-:W-:Y:S02]  /*6e10*/  IMAD R54, R78.reuse, R58, RZ ;  /* 0x0000003a4e367224 */ /* 0x040fe400078e02ff */
[----:B------:R-:W-:Y:S01]  /*6e20*/  IMAD R52, R83, R80, R52 ;  /* 0x0000005053347224 */ /* 0x000fe200078e0234 */
[----:B------:R-:W-:Y:S01]  /*6e30*/  I2IP.S8.S32.SAT R192, R55, R50, RZ ;  /* 0x0000003237c07239 */ /* 0x000fe200000014ff */
[----:B------:R-:W-:Y:S01]  /*6e40*/  IMAD R59, R78, R59, RZ ;  /* 0x0000003b4e3b7224 */ /* 0x000fe200078e02ff */
[----:B------:R-:W-:Y:S01]  /*6e50*/  MOV R83, R107 ;  /* 0x0000006b00537202 */ /* 0x000fe20000000f00 */
[----:B------:R-:W-:Y:S01]  /*6e60*/  IMAD R53, R82, R80, R53 ;  /* 0x0000005052357224 */ /* 0x000fe200078e0235 */
[----:B------:R-:W-:Y:S01]  /*6e70*/  I2IP.S8.S32.SAT R192, R49, R48, R192 ;  /* 0x0000003031c07239 */ /* 0x000fe200000014c0 */
[C---:B------:R-:W-:Y:S01]  /*6e80*/  IMAD R56, R78.reuse, R60, RZ ;  /* 0x0000003c4e387224 */ /* 0x040fe200078e02ff */
[----:B------:R-:W-:Y:S01]  /*6e90*/  SHF.R.S32.HI R82, RZ, 0x18, R106 ;  /* 0x00000018ff527819 */ /* 0x000fe2000001146a */
[-C--:B------:R-:W-:Y:S01]  /*6ea0*/  IMAD R54, R81, R80.reuse, R54 ;  /* 0x0000005051367224 */ /* 0x080fe200078e0236 */
[----:B------:R-:W-:Y:S01]  /*6eb0*/  SHF.R.S32.HI R81, RZ, 0x18, R105 ;  /* 0x00000018ff517819 */ /* 0x000fe20000011469 */
[----:B------:R-:W-:Y:S02]  /*6ec0*/  IMAD R57, R78, R61, RZ ;  /* 0x0000003d4e397224 */ /* 0x000fe400078e02ff */
[----:B------:R-:W-:Y:S02]  /*6ed0*/  IMAD R59, R98, R80, R59 ;  /* 0x00000050623b7224 */ /* 0x000fe400078e023b */
[C---:B------:R-:W-:Y:S02]  /*6ee0*/  IMAD R58, R78.reuse, R62, RZ ;  /* 0x0000003e4e3a7224 */ /* 0x040fe400078e02ff */
[----:B------:R-:W-:Y:S01]  /*6ef0*/  IMAD R56, R83, R80, R56 ;  /* 0x0000005053387224 */ /* 0x000fe200078e0238 */
[----:B------:R-:W-:Y:S01]  /*6f00*/  I2IP.S8.S32.SAT R193, R59, R54, RZ ;  /* 0x000000363bc17239 */ /* 0x000fe200000014ff */
[----:B------:R-:W-:Y:S01]  /*6f10*/  IMAD R63, R78, R63, RZ ;  /* 0x0000003f4e3f7224 */ /* 0x000fe200078e02ff */
[----:B------:R-:W-:Y:S01]  /*6f20*/  MOV R83, R104 ;  /* 0x0000006800537202 */ /* 0x000fe20000000f00 */
[----:B------:R-:W-:Y:S01]  /*6f30*/  IMAD R57, R82, R80, R57 ;  /* 0x0000005052397224 */ /* 0x000fe200078e0239 */
[----:B------:R-:W-:Y:S01]  /*6f40*/  SHF.R.S32.HI R82, RZ, 0x18, R102 ;  /* 0x00000018ff527819 */ /* 0x000fe20000011466 */
[C---:B------:R-:W-:Y:S01]  /*6f50*/  IMAD R60, R78.reuse, R64, RZ ;  /* 0x000000404e3c7224 */ /* 0x040fe200078e02ff */
[----:B------:R-:W-:Y:S01]  /*6f60*/  I2IP.S8.S32.SAT R193, R53, R52, R193 ;  /* 0x0000003435c17239 */ /* 0x000fe200000014c1 */
[-C--:B------:R-:W-:Y:S01]  /*6f70*/  IMAD R58, R81, R80.reuse, R58 ;  /* 0x00000050513a7224 */ /* 0x080fe200078e023a */
[----:B------:R-:W-:Y:S01]  /*6f80*/  SHF.R.S32.HI R81, RZ, 0x18, R101 ;  /* 0x00000018ff517819 */ /* 0x000fe20000011465 */
[C---:B------:R-:W-:Y:S02]  /*6f90*/  IMAD R61, R78.reuse, R65, RZ ;  /* 0x000000414e3d7224 */ /* 0x040fe400078e02ff */
[-C--:B------:R-:W-:Y:S02]  /*6fa0*/  IMAD R63, R99, R80.reuse, R63 ;  /* 0x00000050633f7224 */ /* 0x080fe400078e023f */
[----:B------:R-:W-:Y:S02]  /*6fb0*/  IMAD R60, R83, R80, R60 ;  /* 0x00000050533c7224 */ /* 0x000fe400078e023c */
[----:B------:R-:W-:Y:S01]  /*6fc0*/  IMAD R62, R78, R66, RZ ;  /* 0x000000424e3e7224 */ /* 0x000fe200078e02ff */
[----:B------:R-:W-:Y:S01]  /*6fd0*/  I2IP.S8.S32.SAT R194, R63, R58, RZ ;  /* 0x0000003a3fc27239 */ /* 0x000fe200000014ff */
[----:B------:R-:W-:Y:S02]  /*6fe0*/  IMAD R61, R82, R80, R61 ;  /* 0x00000050523d7224 */ /* 0x000fe400078e023d */
[----:B------:R-:W-:Y:S01]  /*6ff0*/  IMAD R67, R78, R67, RZ ;  /* 0x000000434e437224 */ /* 0x000fe200078e02ff */
[----:B------:R-:W-:Y:S01]  /*7000*/  I2IP.S8.S32.SAT R194, R57, R56, R194 ;  /* 0x0000003839c27239 */ /* 0x000fe200000014c2 */
[-C--:B------:R-:W-:Y:S02]  /*7010*/  IMAD R62, R81, R80.reuse, R62 ;  /* 0x00000050513e7224 */ /* 0x080fe400078e023e */
[----:B------:R-:W-:Y:S05]  /*7020*/  IMAD R67, R100, R80, R67 ;  /* 0x0000005064437224 */ /* 0x000fea00078e0243 */
[----:B------:R-:W-:Y:S04]  /*7030*/  I2IP.S8.S32.SAT R189, R67, R62, RZ ;  /* 0x0000003e43bd7239 */ /* 0x000fe800000014ff */
[----:B------:R-:W-:Y:S02]  /*7040*/  I2IP.S8.S32.SAT R195, R61, R60, R189 ;  /* 0x0000003c3dc37239 */ /* 0x000fe400000014bd */
[----:B------:R-:W-:Y:S03]  /*7050*/  IADD3 R189, PT, PT, R76, 0x1, RZ ;  /* 0x000000014cbd7810 */ /* 0x000fe60007ffe0ff */
[----:B------:R1:W-:Y:S01]  /*7060*/  STS.128 [R177+0x2200], R192 ;  /* 0x002200c0b1007388 */ /* 0x0003e20000000c00 */
[----:B------:R-:W-:Y:S01]  /*7070*/  @!PT LDS RZ, [RZ] ;  /* 0x00000000fffff984 */ /* 0x000fe20000000800 */
[----:B------:R-:W-:Y:S01]  /*7080*/  @!PT LDS RZ, [RZ] ;  /* 0x00000000fffff984 */ /* 0x000fe20000000800 */
[----:B------:R-:W-:Y:S01]  /*7090*/  @!PT LDS RZ, [RZ] ;  /* 0x00000000fffff984 */ /* 0x000fe20000000800 */
[----:B------:R-:W-:Y:S01]  /*70a0*/  @!PT LDS RZ, [RZ] ;  /* 0x00000000fffff984 */ /* 0x000fe20000000800 */
[----:B------:R3:W-:Y:S07]  /*70b0*/  MEMBAR.ALL.CTA ;  /* 0x0000000000007992 */ /* 0x0007ee0000008000 */
[----:B---3--:R-:W3:Y:S02]  /*70c0*/  FENCE.VIEW.ASYNC.S ;  /* 0x00000000000073c6 */ /* 0x008ee40000000000 */
[----:B---3--:R-:W-:Y:S06]  /*70d0*/  BAR.SYNC.DEFER_BLOCKING 0x1, 0x80 ;  /* 0x0042000000007b1d */ /* 0x008fec0000010000 */
[----:B------:R-:W-:Y:S05]  /*70e0*/  @P0 BRA `(.L_x_107) ;  /* 0x0000000000340947 */ /* 0x000fea0003800000 */
[----:B------:R-:W-:Y:S01]  /*70f0*/  UIADD3 UR12, UPT, UPT, UR43, 0x2200, URZ ;  /* 0x000022002b0c7890 */ /* 0x000fe2000fffe0ff */
[----:B------:R-:W-:Y:S01]  /*7100*/  R2UR UR9, R165 ;  /* 0x00000000a50972ca */ /* 0x000fe200000e0000 */
[----:B------:R-:W-:Y:S01]  /*7110*/  UIADD3 UR10, UP0, UPT, UR46, 0x680, URZ ;  /* 0x000006802e0a7890 */ /* 0x000fe2000ff1e0ff */
[----:B------:R-:W-:Y:S01]  /*7120*/  R2UR UR8, R167 ;  /* 0x00000000a70872ca */ /* 0x000fe200000e0000 */
[----:B------:R-:W-:Y:S02]  /*7130*/  UMOV UR7, UR36 ;  /* 0x0000002400077c82 */ /* 0x000fe40008000000 */
[----:B------:R-:W-:Y:S01]  /*7140*/  IMAD.U32 R186, RZ, RZ, UR12 ;  /* 0x0000000cffba7e24 */ /* 0x000fe2000f8e00ff */
[----:B------:R-:W-:Y:S04]  /*7150*/  UIADD3.X UR11, UPT, UPT, URZ, UR47, URZ, UP0, !UPT ;  /* 0x0000002fff0b7290 */ /* 0x000fe800087fe4ff */
[----:B------:R-:W-:Y:S03]  /*7160*/  R2UR UR4, R186 ;  /* 0x00000000ba0472ca */ /* 0x000fe600000e0000 */
[----:B------:R-:W-:Y:S02]  /*7170*/  USHF.L.U32 UR5, UR9, 0x6, URZ ;  /* 0x0000000609057899 */ /* 0x000fe400080006ff */
[----:B------:R-:W-:Y:S09]  /*7180*/  USHF.L.U32 UR6, UR8, 0x7, URZ ;  /* 0x0000000708067899 */ /* 0x000ff200080006ff */
[----:B------:R3:W-:Y:S01]  /*7190*/  UTMASTG.3D [UR4], [UR10] ;  /* 0x000000040a0073b5 */ /* 0x0007e20008010000 */
[----:B------:R0:W-:Y:S01]  /*71a0*/  UTMACMDFLUSH ;  /* 0x00000000000079b7 */ /* 0x0001e20000000000 */
[----:B---3--:R-:W-:Y:S04]  /*71b0*/  DEPBAR.LE SB0, 0x0 ;  /* 0x000080000000791a */ /* 0x008fe80000000000 */
.L_x_107:
[----:B------:R-:W-:Y:S05]  /*71c0*/  BSYNC.RECONVERGENT B0 ;  /* 0x0000000000007941 */ /* 0x000fea0003800200 */
.L_x_106:
[----:B------:R-:W-:Y:S01]  /*71d0*/  BAR.SYNC.DEFER_BLOCKING 0x1, 0x80 ;  /* 0x0042000000007b1d */ /* 0x000fe20000010000 */
[----:B------:R-:W-:Y:S01]  /*71e0*/  ISETP.NE.AND P2, PT, R187, RZ, PT ;  /* 0x000000ffbb00720c */ /* 0x000fe20003f45270 */
[----:B------:R-:W-:Y:S01]  /*71f0*/  IMAD.IADD R165, R75, 0x1, R164 ;  /* 0x000000014ba57824 */ /* 0x000fe200078e02a4 */
[----:B------:R-:W-:Y:S01]  /*7200*/  ISETP.NE.AND P0, PT, R188, 0x2, PT ;  /* 0x00000002bc00780c */ /* 0x000fe20003f05270 */
[----:B------:R-:W-:Y:S01]  /*7210*/  IMAD.IADD R167, R77, 0x1, R166 ;  /* 0x000000014da77824 */ /* 0x000fe200078e02a6 */
[----:B------:R-:W-:Y:S02]  /*7220*/  ISETP.NE.AND P1, PT, R189, 0x4, PT ;  /* 0x00000004bd00780c */ /* 0x000fe40003f25270 */
[----:B------:R-:W-:Y:S02]  /*7230*/  SEL R3, RZ, 0x1, P0 ;  /* 0x00000001ff037807 */ /* 0x000fe40000000000 */
[----:B------:R-:W-:Y:S02]  /*7240*/  SEL R0, RZ, 0x1, P1 ;  /* 0x00000001ff007807 */ /* 0x000fe40000800000 */
[----:B------:R-:W-:Y:S02]  /*7250*/  LOP3.LUT R184, R184, R3, RZ, 0x3c, !PT ;  /* 0x00000003b8b87212 */ /* 0x000fe400078e3cff */
[----:B------:R-:W-:Y:S02]  /*7260*/  LOP3.LUT R185, R185, R0, RZ, 0x3c, !PT ;  /* 0x00000000b9b97212 */ /* 0x000fe400078e3cff */
[----:B------:R-:W-:Y:S02]  /*7270*/  @P2 R2UR UR36, R182 ;  /* 0x00000000b62422ca */ /* 0x000fe400000e0000 */
[----:B------:R-:W-:Y:S02]  /*7280*/  SEL R188, R188, RZ, P0 ;  /* 0x000000ffbcbc7207 */ /* 0x000fe40000000000 */
[----:B------:R-:W-:Y:S01]  /*7290*/  SEL R76, R189, RZ, P1 ;  /* 0x000000ffbd4c7207 */ /* 0x000fe20000800000 */
[----:B------:R-:W-:Y:S10]  /*72a0*/  @P2 BRA `(.L_x_108) ;  /* 0xffffffdc00342947 */ /* 0x000ff4000383ffff */
[----:B------:R-:W-:Y:S05]  /*72b0*/  EXIT ;  /* 0x000000000000794d */ /* 0x000fea0003800000 */
.L_x_20:
[----:B--2---:R2:W1:Y:S02]  /*72c0*/  SYNCS.PHASECHK.TRANS64.TRYWAIT P0, [R3+URZ+0x1a0], R2 ;  /* 0x0001a002030075a7 */ /* 0x00446400080011ff */
[----:B-1----:R-:W-:Y:S05]  /*72d0*/  @!P0 NANOSLEEP.SYNCS 0x989680 ;  /* 0x009896800000895d */ /* 0x002fea0003900000 */
[----:B------:R-:W1:Y:S02]  /*72e0*/  @!P0 SYNCS.PHASECHK.TRANS64 P0, [R3+URZ+0x1a0], R2 ;  /* 0x0001a002030085a7 */ /* 0x000e6400080010ff */
[----:B-1----:R-:W-:Y:S05]  /*72f0*/  @!P0 BRA `(.L_x_20) ;  /* 0xfffffffc00f08947 */ /* 0x002fea000383ffff */
[----:B------:R-:W-:Y:S05]  /*7300*/  BRA `(.L_x_109) ;  /* 0xffffffa400147947 */ /* 0x000fea000383ffff */
.L_x_23:
[----:B-1----:R-:W-:-:S07]  /*7310*/  MOV R2, UR33 ;  /* 0x0000002100027c02 */ /* 0x002fce0008000f00 */
.L_x_110:
[----:B-1----:R1:W2:Y:S02]  /*7320*/  SYNCS.PHASECHK.TRANS64.TRYWAIT P0, [R2+URZ+0x88], R5 ;  /* 0x00008805020075a7 */ /* 0x0022a400080011ff */
[----:B--2---:R-:W-:Y:S05]  /*7330*/  @!P0 NANOSLEEP.SYNCS 0x989680 ;  /* 0x009896800000895d */ /* 0x004fea0003900000 */
[----:B------:R-:W2:Y:S02]  /*7340*/  @!P0 SYNCS.PHASECHK.TRANS64 P0, [R2+URZ+0x88], R5 ;  /* 0x00008805020085a7 */ /* 0x000ea400080010ff */
[----:B--2---:R-:W-:Y:S05]  /*7350*/  @!P0 BRA `(.L_x_110) ;  /* 0xfffffffc00f08947 */ /* 0x004fea000383ffff */
[----:B------:R-:W-:Y:S05]  /*7360*/  BRA `(.L_x_22) ;  /* 0xffffffa400647947 */ /* 0x000fea000383ffff */
.L_x_29:
[----:B-1----:R-:W-:-:S07]  /*7370*/  MOV R2, UR17 ;  /* 0x0000001100027c02 */ /* 0x002fce0008000f00 */
.L_x_111:
[----:B-1----:R1:W2:Y:S02]  /*7380*/  SYNCS.PHASECHK.TRANS64.TRYWAIT P0, [R2+URZ+0x88], R5 ;  /* 0x00008805020075a7 */ /* 0x0022a400080011ff */
[----:B--2---:R-:W-:Y:S05]  /*7390*/  @!P0 NANOSLEEP.SYNCS 0x989680 ;  /* 0x009896800000895d */ /* 0x004fea0003900000 */
[----:B------:R-:W2:Y:S02]  /*73a0*/  @!P0 SYNCS.PHASECHK.TRANS64 P0, [R2+URZ+0x88], R5 ;  /* 0x00008805020085a7 */ /* 0x000ea400080010ff */
[----:B--2---:R-:W-:Y:S05]  /*73b0*/  @!P0 BRA `(.L_x_111) ;  /* 0xfffffffc00f08947 */ /* 0x004fea000383ffff */
[----:B------:R-:W-:Y:S05]  /*73c0*/  BRA `(.L_x_28) ;  /* 0xffffffa8000c7947 */ /* 0x000fea000383ffff */
.L_x_33:
[----:B-1----:R1:W2:Y:S02]  /*73d0*/  SYNCS.PHASECHK.TRANS64.TRYWAIT P0, [R2+URZ+0x130], R3 ;  /* 0x00013003020075a7 */ /* 0x0022a400080011ff */
[----:B--2---:R-:W-:Y:S05]  /*73e0*/  @!P0 NANOSLEEP.SYNCS 0x989680 ;  /* 0x009896800000895d */ /* 0x004fea0003900000 */
[----:B------:R-:W2:Y:S02]  /*73f0*/  @!P0 SYNCS.PHASECHK.TRANS64 P0, [R2+URZ+0x130], R3 ;  /* 0x00013003020085a7 */ /* 0x000ea400080010ff */
[----:B--2---:R-:W-:Y:S05]  /*7400*/  @!P0 BRA `(.L_x_33) ;  /* 0xfffffffc00f08947 */ /* 0x004fea000383ffff */
[----:B------:R-:W-:Y:S05]  /*7410*/  BRA `(.L_x_112) ;  /* 0xffffffa8009c7947 */ /* 0x000fea000383ffff */
.L_x_37:
[----:B----4-:R-:W-:-:S07]  /*7420*/  MOV R0, UR5 ;  /* 0x0000000500007c02 */ /* 0x010fce0008000f00 */
.L_x_113:
[----:B-1----:R1:W2:Y:S02]  /*7430*/  SYNCS.PHASECHK.TRANS64.TRYWAIT P0, [R0+URZ], R3 ;  /* 0x00000003000075a7 */ /* 0x0022a400080011ff */
[----:B--2---:R-:W-:Y:S05]  /*7440*/  @!P0 NANOSLEEP.SYNCS 0x989680 ;  /* 0x009896800000895d */ /* 0x004fea0003900000 */
[----:B------:R-:W2:Y:S02]  /*7450*/  @!P0 SYNCS.PHASECHK.TRANS64 P0, [R0+URZ], R3 ;  /* 0x00000003000085a7 */ /* 0x000ea400080010ff */
[----:B--2---:R-:W-:Y:S05]  /*7460*/  @!P0 BRA `(.L_x_113) ;  /* 0xfffffffc00f08947 */ /* 0x004fea000383ffff */
[----:B------:R-:W-:Y:S05]  /*7470*/  BRA `(.L_x_114) ;  /* 0xffffffb0000c7947 */ /* 0x000fea000383ffff */
.L_x_38:
[----:B----4-:R-:W-:-:S07]  /*7480*/  MOV R0, UR5 ;  /* 0x0000000500007c02 */ /* 0x010fce0008000f00 */
.L_x_115:
[----:B-1----:R1:W2:Y:S02]  /*7490*/  SYNCS.PHASECHK.TRANS64.TRYWAIT P0, [R0+URZ], R3 ;  /* 0x00000003000075a7 */ /* 0x0022a400080011ff */
[----:B--2---:R-:W-:Y:S05]  /*74a0*/  @!P0 NANOSLEEP.SYNCS 0x989680 ;  /* 0x009896800000895d */ /* 0x004fea0003900000 */
[----:B------:R-:W2:Y:S02]  /*74b0*/  @!P0 SYNCS.PHASECHK.TRANS64 P0, [R0+URZ], R3 ;  /* 0x00000003000085a7 */ /* 0x000ea400080010ff */
[----:B--2---:R-:W-:Y:S05]  /*74c0*/  @!P0 BRA `(.L_x_115) ;  /* 0xfffffffc00f08947 */ /* 0x004fea000383ffff */
[----:B------:R-:W-:Y:S05]  /*74d0*/  BRA `(.L_x_116) ;  /* 0xffffffb000187947 */ /* 0x000fea000383ffff */
.L_x_39:
[----:B----4-:R-:W-:-:S07]  /*74e0*/  MOV R0, UR5 ;  /* 0x0000000500007c02 */ /* 0x010fce0008000f00 */
.L_x_117:
[----:B-1----:R1:W2:Y:S02]  /*74f0*/  SYNCS.PHASECHK.TRANS64.TRYWAIT P0, [R0+URZ], R3 ;  /* 0x00000003000075a7 */ /* 0x0022a400080011ff */
[----:B--2---:R-:W-:Y:S05]  /*7500*/  @!P0 NANOSLEEP.SYNCS 0x989680 ;  /* 0x009896800000895d */ /* 0x004fea0003900000 */
[----:B------:R-:W2:Y:S02]  /*7510*/  @!P0 SYNCS.PHASECHK.TRANS64 P0, [R0+URZ], R3 ;  /* 0x00000003000085a7 */ /* 0x000ea400080010ff */
[----:B--2---:R-:W-:Y:S05]  /*7520*/  @!P0 BRA `(.L_x_117) ;  /* 0xfffffffc00f08947 */ /* 0x004fea000383ffff */
[----:B------:R-:W-:Y:S05]  /*7530*/  BRA `(.L_x_118) ;  /* 0xffffffb000247947 */ /* 0x000fea000383ffff */
.L_x_40:
[----:B----4-:R-:W-:-:S07]  /*7540*/  MOV R0, UR5 ;  /* 0x0000000500007c02 */ /* 0x010fce0008000f00 */
.L_x_119:
[----:B-1----:R1:W2:Y:S02]  /*7550*/  SYNCS.PHASECHK.TRANS64.TRYWAIT P0, [R0+URZ], R3 ;  /* 0x00000003000075a7 */ /* 0x0022a400080011ff */
[----:B--2---:R-:W-:Y:S05]  /*7560*/  @!P0 NANOSLEEP.SYNCS 0x989680 ;  /* 0x009896800000895d */ /* 0x004fea0003900000 */
[----:B------:R-:W2:Y:S02]  /*7570*/  @!P0 SYNCS.PHASECHK.TRANS64 P0, [R0+URZ], R3 ;  /* 0x00000003000085a7 */ /* 0x000ea400080010ff */
[----:B--2---:R-:W-:Y:S05]  /*7580*/  @!P0 BRA `(.L_x_119) ;  /* 0xfffffffc00f08947 */ /* 0x004fea000383ffff */
[----:B------:R-:W-:Y:S05]  /*7590*/  BRA `(.L_x_120) ;  /* 0xffffffb000307947 */ /* 0x000fea000383ffff */
.L_x_41:
[----:B----4-:R-:W-:-:S07]  /*75a0*/  MOV R0, UR5 ;  /* 0x0000000500007c02 */ /* 0x010fce0008000f00 */
.L_x_121:
[----:B-1----:R1:W2:Y:S02]  /*75b0*/  SYNCS.PHASECHK.TRANS64.TRYWAIT P0, [R0+URZ], R3 ;  /* 0x00000003000075a7 */ /* 0x0022a400080011ff */
[----:B--2---:R-:W-:Y:S05]  /*75c0*/  @!P0 NANOSLEEP.SYNCS 0x989680 ;  /* 0x009896800000895d */ /* 0x004fea0003900000 */
[----:B------:R-:W2:Y:S02]  /*75d0*/  @!P0 SYNCS.PHASECHK.TRANS64 P0, [R0+URZ], R3 ;  /* 0x00000003000085a7 */ /* 0x000ea400080010ff */
[----:B--2---:R-:W-:Y:S05]  /*75e0*/  @!P0 BRA `(.L_x_121) ;  /* 0xfffffffc00f08947 */ /* 0x004fea000383ffff */
[----:B------:R-:W-:Y:S05]  /*75f0*/  BRA `(.L_x_122) ;  /* 0xffffffb0003c7947 */ /* 0x000fea000383ffff */
.L_x_42:
[----:B----4-:R-:W-:-:S07]  /*7600*/  MOV R0, UR5 ;  /* 0x0000000500007c02 */ /* 0x010fce0008000f00 */
.L_x_123:
[----:B-1----:R1:W2:Y:S02]  /*7610*/  SYNCS.PHASECHK.TRANS64.TRYWAIT P0, [R0+URZ], R3 ;  /* 0x00000003000075a7 */ /* 0x0022a400080011ff */
[----:B--2---:R-:W-:Y:S05]  /*7620*/  @!P0 NANOSLEEP.SYNCS 0x989680 ;  /* 0x009896800000895d */ /* 0x004fea0003900000 */
[----:B------:R-:W2:Y:S02]  /*7630*/  @!P0 SYNCS.PHASECHK.TRANS64 P0, [R0+URZ], R3 ;  /* 0x00000003000085a7 */ /* 0x000ea400080010ff */
[----:B--2---:R-:W-:Y:S05]  /*7640*/  @!P0 BRA `(.L_x_123) ;  /* 0xfffffffc00f08947 */ /* 0x004fea000383ffff */
[----:B------:R-:W-:Y:S05]  /*7650*/  BRA `(.L_x_124) ;  /* 0xffffffb000487947 */ /* 0x000fea000383ffff */
.L_x_43:
[----:B----4-:R-:W-:-:S07]  /*7660*/  MOV R0, UR5 ;  /* 0x0000000500007c02 */ /* 0x010fce0008000f00 */
.L_x_125:
[----:B-1----:R1:W2:Y:S02]  /*7670*/  SYNCS.PHASECHK.TRANS64.TRYWAIT P0, [R0+URZ], R3 ;  /* 0x00000003000075a7 */ /* 0x0022a400080011ff */
[----:B--2---:R-:W-:Y:S05]  /*7680*/  @!P0 NANOSLEEP.SYNCS 0x989680 ;  /* 0x009896800000895d */ /* 0x004fea0003900000 */
[----:B------:R-:W2:Y:S02]  /*7690*/  @!P0 SYNCS.PHASECHK.TRANS64 P0, [R0+URZ], R3 ;  /* 0x00000003000085a7 */ /* 0x000ea400080010ff */
[----:B--2---:R-:W-:Y:S05]  /*76a0*/  @!P0 BRA `(.L_x_125) ;  /* 0xfffffffc00f08947 */ /* 0x004fea000383ffff */
[----:B------:R-:W-:Y:S05]  /*76b0*/  BRA `(.L_x_126) ;  /* 0xffffffb000547947 */ /* 0x000fea000383ffff */
.L_x_44:
[----:B----4-:R-:W-:-:S07]  /*76c0*/  MOV R0, UR5 ;  /* 0x0000000500007c02 */ /* 0x010fce0008000f00 */
.L_x_127:
[----:B-1----:R1:W2:Y:S02]  /*76d0*/  SYNCS.PHASECHK.TRANS64.TRYWAIT P0, [R0+URZ], R3 ;  /* 0x00000003000075a7 */ /* 0x0022a400080011ff */
[----:B--2---:R-:W-:Y:S05]  /*76e0*/  @!P0 NANOSLEEP.SYNCS 0x989680 ;  /* 0x009896800000895d */ /* 0x004fea0003900000 */
[----:B------:R-:W2:Y:S02]  /*76f0*/  @!P0 SYNCS.PHASECHK.TRANS64 P0, [R0+URZ], R3 ;  /* 0x00000003000085a7 */ /* 0x000ea400080010ff */
[----:B--2---:R-:W-:Y:S05]  /*7700*/  @!P0 BRA `(.L_x_127) ;  /* 0xfffffffc00f08947 */ /* 0x004fea000383ffff */
[----:B------:R-:W-:Y:S05]  /*7710*/  BRA `(.L_x_128) ;  /* 0xffffffb000607947 */ /* 0x000fea000383ffff */
.L_x_45:
[----:B----4-:R-:W-:-:S07]  /*7720*/  MOV R0, UR5 ;  /* 0x0000000500007c02 */ /* 0x010fce0008000f00 */
.L_x_129:
[----:B-1----:R1:W2:Y:S02]  /*7730*/  SYNCS.PHASECHK.TRANS64.TRYWAIT P0, [R0+URZ], R3 ;  /* 0x00000003000075a7 */ /* 0x0022a400080011ff */
[----:B--2---:R-:W-:Y:S05]  /*7740*/  @!P0 NANOSLEEP.SYNCS 0x989680 ;  /* 0x009896800000895d */ /* 0x004fea0003900000 */
[----:B------:R-:W2:Y:S02]  /*7750*/  @!P0 SYNCS.PHASECHK.TRANS64 P0, [R0+URZ], R3 ;  /* 0x00000003000085a7 */ /* 0x000ea400080010ff */
[----:B--2---:R-:W-:Y:S05]  /*7760*/  @!P0 BRA `(.L_x_129) ;  /* 0xfffffffc00f08947 */ /* 0x004fea000383ffff */
[----:B------:R-:W-:Y:S05]  /*7770*/  BRA `(.L_x_130) ;  /* 0xffffffb0006c7947 */ /* 0x000fea000383ffff */
.L_x_46:
[----:B----4-:R-:W-:-:S07]  /*7780*/  MOV R0, UR5 ;  /* 0x0000000500007c02 */ /* 0x010fce0008000f00 */
.L_x_131:
[----:B-1----:R1:W2:Y:S02]  /*7790*/  SYNCS.PHASECHK.TRANS64.TRYWAIT P0, [R0+URZ], R3 ;  /* 0x00000003000075a7 */ /* 0x0022a400080011ff */
[----:B--2---:R-:W-:Y:S05]  /*77a0*/  @!P0 NANOSLEEP.SYNCS 0x989680 ;  /* 0x009896800000895d */ /* 0x004fea0003900000 */
[----:B------:R-:W2:Y:S02]  /*77b0*/  @!P0 SYNCS.PHASECHK.TRANS64 P0, [R0+URZ], R3 ;  /* 0x00000003000085a7 */ /* 0x000ea400080010ff */
[----:B--2---:R-:W-:Y:S05]  /*77c0*/  @!P0 BRA `(.L_x_131) ;  /* 0xfffffffc00f08947 */ /* 0x004fea000383ffff */
[----:B------:R-:W-:Y:S05]  /*77d0*/  BRA `(.L_x_132) ;  /* 0xffffffb000787947 */ /* 0x000fea000383ffff */
.L_x_47:
[----:B----4-:R-:W-:-:S07]  /*77e0*/  MOV R0, UR5 ;  /* 0x0000000500007c02 */ /* 0x010fce0008000f00 */
.L_x_133:
[----:B-1----:R1:W2:Y:S02]  /*77f0*/  SYNCS.PHASECHK.TRANS64.TRYWAIT P0, [R0+URZ], R3 ;  /* 0x00000003000075a7 */ /* 0x0022a400080011ff */
[----:B--2---:R-:W-:Y:S05]  /*7800*/  @!P0 NANOSLEEP.SYNCS 0x989680 ;  /* 0x009896800000895d */ /* 0x004fea0003900000 */
[----:B------:R-:W2:Y:S02]  /*7810*/  @!P0 SYNCS.PHASECHK.TRANS64 P0, [R0+URZ], R3 ;  /* 0x00000003000085a7 */ /* 0x000ea400080010ff */
[----:B--2---:R-:W-:Y:S05]  /*7820*/  @!P0 BRA `(.L_x_133) ;  /* 0xfffffffc00f08947 */ /* 0x004fea000383ffff */
[----:B------:R-:W-:Y:S05]  /*7830*/  BRA `(.L_x_134) ;  /* 0xffffffb000847947 */ /* 0x000fea000383ffff */
.L_x_48:
[----:B----4-:R-:W-:-:S07]  /*7840*/  MOV R0, UR5 ;  /* 0x0000000500007c02 */ /* 0x010fce0008000f00 */
.L_x_135:
[----:B-1----:R1:W2:Y:S02]  /*7850*/  SYNCS.PHASECHK.TRANS64.TRYWAIT P0, [R0+URZ], R3 ;  /* 0x00000003000075a7 */ /* 0x0022a400080011ff */
[----:B--2---:R-:W-:Y:S05]  /*7860*/  @!P0 NANOSLEEP.SYNCS 0x989680 ;  /* 0x009896800000895d */ /* 0x004fea0003900000 */
[----:B------:R-:W2:Y:S02]  /*7870*/  @!P0 SYNCS.PHASECHK.TRANS64 P0, [R0+URZ], R3 ;  /* 0x00000003000085a7 */ /* 0x000ea400080010ff */
[----:B--2---:R-:W-:Y:S05]  /*7880*/  @!P0 BRA `(.L_x_135) ;  /* 0xfffffffc00f08947 */ /* 0x004fea000383ffff */
[----:B------:R-:W-:Y:S05]  /*7890*/  BRA `(.L_x_136) ;  /* 0xffffffb000907947 */ /* 0x000fea000383ffff */
.L_x_49:
[----:B----4-:R-:W-:-:S07]  /*78a0*/  MOV R0, UR5 ;  /* 0x0000000500007c02 */ /* 0x010fce0008000f00 */
.L_x_137:
[----:B-1----:R1:W2:Y:S02]  /*78b0*/  SYNCS.PHASECHK.TRANS64.TRYWAIT P0, [R0+URZ], R3 ;  /* 0x00000003000075a7 */ /* 0x0022a400080011ff */
[----:B--2---:R-:W-:Y:S05]  /*78c0*/  @!P0 NANOSLEEP.SYNCS 0x989680 ;  /* 0x009896800000895d */ /* 0x004fea0003900000 */
[----:B------:R-:W2:Y:S02]  /*78d0*/  @!P0 SYNCS.PHASECHK.TRANS64 P0, [R0+URZ], R3 ;  /* 0x00000003000085a7 */ /* 0x000ea400080010ff */
[----:B--2---:R-:W-:Y:S05]  /*78e0*/  @!P0 BRA `(.L_x_137) ;  /* 0xfffffffc00f08947 */ /* 0x004fea000383ffff */
[----:B------:R-:W-:Y:S05]  /*78f0*/  BRA `(.L_x_138) ;  /* 0xffffffb0009c7947 */ /* 0x000fea000383ffff */
.L_x_50:
[----:B----4-:R-:W-:-:S07]  /*7900*/  MOV R0, UR5 ;  /* 0x0000000500007c02 */ /* 0x010fce0008000f00 */
.L_x_139:
[----:B-1----:R1:W2:Y:S02]  /*7910*/  SYNCS.PHASECHK.TRANS64.TRYWAIT P0, [R0+URZ], R3 ;  /* 0x00000003000075a7 */ /* 0x0022a400080011ff */
[----:B--2---:R-:W-:Y:S05]  /*7920*/  @!P0 NANOSLEEP.SYNCS 0x989680 ;  /* 0x009896800000895d */ /* 0x004fea0003900000 */
[----:B------:R-:W2:Y:S02]  /*7930*/  @!P0 SYNCS.PHASECHK.TRANS64 P0, [R0+URZ], R3 ;  /* 0x00000003000085a7 */ /* 0x000ea400080010ff */
[----:B--2---:R-:W-:Y:S05]  /*7940*/  @!P0 BRA `(.L_x_139) ;  /* 0xfffffffc00f08947 */ /* 0x004fea000383ffff */
[----:B------:R-:W-:Y:S05]  /*7950*/  BRA `(.L_x_140) ;  /* 0xffffffb000a87947 */ /* 0x000fea000383ffff */
.L_x_51:
[----:B----4-:R-:W-:-:S07]  /*7960*/  MOV R0, UR5 ;  /* 0x0000000500007c02 */ /* 0x010fce0008000f00 */
.L_x_141:
[----:B-1----:R1:W2:Y:S02]  /*7970*/  SYNCS.PHASECHK.TRANS64.TRYWAIT P0, [R0+URZ], R3 ;  /* 0x00000003000075a7 */ /* 0x0022a400080011ff */
[----:B--2---:R-:W-:Y:S05]  /*7980*/  @!P0 NANOSLEEP.SYNCS 0x989680 ;  /* 0x009896800000895d */ /* 0x004fea0003900000 */
[----:B------:R-:W2:Y:S02]  /*7990*/  @!P0 SYNCS.PHASECHK.TRANS64 P0, [R0+URZ], R3 ;  /* 0x00000003000085a7 */ /* 0x000ea400080010ff */
[----:B--2---:R-:W-:Y:S05]  /*79a0*/  @!P0 BRA `(.L_x_141) ;  /* 0xfffffffc00f08947 */ /* 0x004fea000383ffff */
[----:B------:R-:W-:Y:S05]  /*79b0*/  BRA `(.L_x_142) ;  /* 0xffffffb000b47947 */ /* 0x000fea000383ffff */
.L_x_52:
[----:B----4-:R-:W-:-:S07]  /*79c0*/  MOV R0, UR5 ;  /* 0x0000000500007c02 */ /* 0x010fce0008000f00 */
.L_x_143:
[----:B-1----:R1:W2:Y:S02]  /*79d0*/  SYNCS.PHASECHK.TRANS64.TRYWAIT P0, [R0+URZ], R3 ;  /* 0x00000003000075a7 */ /* 0x0022a400080011ff */
[----:B--2---:R-:W-:Y:S05]  /*79e0*/  @!P0 NANOSLEEP.SYNCS 0x989680 ;  /* 0x009896800000895d */ /* 0x004fea0003900000 */
[----:B------:R-:W2:Y:S02]  /*79f0*/  @!P0 SYNCS.PHASECHK.TRANS64 P0, [R0+URZ], R3 ;  /* 0x00000003000085a7 */ /* 0x000ea400080010ff */
[----:B--2---:R-:W-:Y:S05]  /*7a00*/  @!P0 BRA `(.L_x_143) ;  /* 0xfffffffc00f08947 */ /* 0x004fea000383ffff */
[----:B------:R-:W-:Y:S05]  /*7a10*/  BRA `(.L_x_144) ;  /* 0xffffffb000c07947 */ /* 0x000fea000383ffff */
.L_x_55:
[----:B-1----:R1:W2:Y:S02]  /*7a20*/  SYNCS.PHASECHK.TRANS64.TRYWAIT P0, [R0+URZ+0x190], R5 ;  /* 0x00019005000075a7 */ /* 0x0022a400080011ff */
[----:B--2---:R-:W-:Y:S05]  /*7a30*/  @!P0 NANOSLEEP.SYNCS 0x989680 ;  /* 0x009896800000895d */ /* 0x004fea0003900000 */
[----:B------:R-:W2:Y:S02]  /*7a40*/  @!P0 SYNCS.PHASECHK.TRANS64 P0, [R0+URZ+0x190], R5 ;  /* 0x00019005000085a7 */ /* 0x000ea400080010ff */
[----:B--2---:R-:W-:Y:S05]  /*7a50*/  @!P0 BRA `(.L_x_55) ;  /* 0xfffffffc00f08947 */ /* 0x004fea000383ffff */
[----:B------:R-:W-:Y:S05]  /*7a60*/  BRA `(.L_x_145) ;  /* 0xffffffb4001c7947 */ /* 0x000fea000383ffff */
.L_x_56:
[----:B------:R-:W-:-:S07]  /*7a70*/  MOV R0, UR5 ;  /* 0x0000000500007c02 */ /* 0x000fce0008000f00 */
.L_x_146:
[----:B-1----:R1:W2:Y:S02]  /*7a80*/  SYNCS.PHASECHK.TRANS64.TRYWAIT P0, [R0+URZ+0x140], R5 ;  /* 0x00014005000075a7 */ /* 0x0022a400080011ff */
[----:B--2---:R-:W-:Y:S05]  /*7a90*/  @!P0 NANOSLEEP.SYNCS 0x989680 ;  /* 0x009896800000895d */ /* 0x004fea0003900000 */
[----:B------:R-:W2:Y:S02]  /*7aa0*/  @!P0 SYNCS.PHASECHK.TRANS64 P0, [R0+URZ+0x140], R5 ;  /* 0x00014005000085a7 */ /* 0x000ea400080010ff */
[----:B--2---:R-:W-:Y:S05]  /*7ab0*/  @!P0 BRA `(.L_x_146) ;  /* 0xfffffffc00f08947 */ /* 0x004fea000383ffff */
[----:B------:R-:W-:Y:S05]  /*7ac0*/  BRA `(.L_x_147) ;  /* 0xffffffb4002c7947 */ /* 0x000fea000383ffff */
.L_x_57:
[----:B-1----:R1:W2:Y:S02]  /*7ad0*/  SYNCS.PHASECHK.TRANS64.TRYWAIT P1, [R0+URZ+0x130], R5 ;  /* 0x00013005000075a7 */ /* 0x0022a400080211ff */
[----:B--2---:R-:W-:Y:S05]  /*7ae0*/  @!P1 NANOSLEEP.SYNCS 0x989680 ;  /* 0x009896800000995d */ /* 0x004fea0003900000 */
[----:B------:R-:W2:Y:S02]  /*7af0*/  @!P1 SYNCS.PHASECHK.TRANS64 P1, [R0+URZ+0x130], R5 ;  /* 0x00013005000095a7 */ /* 0x000ea400080210ff */
[----:B--2---:R-:W-:Y:S05]  /*7b00*/  @!P1 BRA `(.L_x_57) ;  /* 0xfffffffc00f09947 */ /* 0x004fea000383ffff */
[----:B------:R-:W-:Y:S05]  /*7b10*/  BRA `(.L_x_148) ;  /* 0xffffffb4005c7947 */ /* 0x000fea000383ffff */
.L_x_60:
[----:B------:R-:W-:-:S07]  /*7b20*/  MOV R0, UR5 ;  /* 0x0000000500007c02 */ /* 0x000fce0008000f00 */
.L_x_149:
[----:B-1----:R1:W2:Y:S02]  /*7b30*/  SYNCS.PHASECHK.TRANS64.TRYWAIT P0, [R0+URZ+0x140], R3 ;  /* 0x00014003000075a7 */ /* 0x0022a400080011ff */
[----:B--2---:R-:W-:Y:S05]  /*7b40*/  @!P0 NANOSLEEP.SYNCS 0x989680 ;  /* 0x009896800000895d */ /* 0x004fea0003900000 */
[----:B------:R-:W2:Y:S02]  /*7b50*/  @!P0 SYNCS.PHASECHK.TRANS64 P0, [R0+URZ+0x140], R3 ;  /* 0x00014003000085a7 */ /* 0x000ea400080010ff */
[----:B--2---:R-:W-:Y:S05]  /*7b60*/  @!P0 BRA `(.L_x_149) ;  /* 0xfffffffc00f08947 */ /* 0x004fea000383ffff */
[----:B------:R-:W-:Y:S05]  /*7b70*/  BRA `(.L_x_59) ;  /* 0xffffffb400b07947 */ /* 0x000fea000383ffff */
.L_x_67:
[----:B-1----:R1:W2:Y:S02]  /*7b80*/  SYNCS.PHASECHK.TRANS64.TRYWAIT P1, [R0+URZ+0x130], R5 ;  /* 0x00013005000075a7 */ /* 0x0022a400080211ff */
[----:B--2---:R-:W-:Y:S05]  /*7b90*/  @!P1 NANOSLEEP.SYNCS 0x989680 ;  /* 0x009896800000995d */ /* 0x004fea0003900000 */
[----:B------:R-:W2:Y:S02]  /*7ba0*/  @!P1 SYNCS.PHASECHK.TRANS64 P1, [R0+URZ+0x130], R5 ;  /* 0x00013005000095a7 */ /* 0x000ea400080210ff */
[----:B--2---:R-:W-:Y:S05]  /*7bb0*/  @!P1 BRA `(.L_x_67) ;  /* 0xfffffffc00f09947 */ /* 0x004fea000383ffff */
[----:B------:R-:W-:Y:S05]  /*7bc0*/  BRA `(.L_x_150) ;  /* 0xffffffbc00107947 */ /* 0x000fea000383ffff */
.L_x_68:
[----:B------:R-:W-:-:S07]  /*7bd0*/  MOV R3, UR8 ;  /* 0x0000000800037c02 */ /* 0x000fce0008000f00 */
.L_x_151:
[----:B-1----:R1:W2:Y:S02]  /*7be0*/  SYNCS.PHASECHK.TRANS64.TRYWAIT P0, [R3+URZ+0x170], R0 ;  /* 0x00017000030075a7 */ /* 0x0022a400080011ff */
[----:B--2---:R-:W-:Y:S05]  /*7bf0*/  @!P0 NANOSLEEP.SYNCS 0x989680 ;  /* 0x009896800000895d */ /* 0x004fea0003900000 */
[----:B------:R-:W2:Y:S02]  /*7c00*/  @!P0 SYNCS.PHASECHK.TRANS64 P0, [R3+URZ+0x170], R0 ;  /* 0x00017000030085a7 */ /* 0x000ea400080010ff */
[----:B--2---:R-:W-:Y:S05]  /*7c10*/  @!P0 BRA `(.L_x_151) ;  /* 0xfffffffc00f08947 */ /* 0x004fea000383ffff */
[----:B------:R-:W-:Y:S05]  /*7c20*/  BRA `(.L_x_152) ;  /* 0xffffffbc00487947 */ /* 0x000fea000383ffff */
.L_x_71:
[----:B------:R-:W-:Y:S07]  /*7c30*/  MOV R0, UR7 ;  /* 0x0000000700007c02 */ /* 0x000fee0008000f00 */
.L_x_153:
[----:B-1----:R1:W2:Y:S02]  /*7c40*/  SYNCS.PHASECHK.TRANS64.TRYWAIT P0, [R0+URZ], R3 ;  /* 0x00000003000075a7 */ /* 0x0022a400080011ff */
[----:B--2---:R-:W-:Y:S05]  /*7c50*/  @!P0 NANOSLEEP.SYNCS 0x989680 ;  /* 0x009896800000895d */ /* 0x004fea0003900000 */
[----:B------:R-:W2:Y:S02]  /*7c60*/  @!P0 SYNCS.PHASECHK.TRANS64 P0, [R0+URZ], R3 ;  /* 0x00000003000085a7 */ /* 0x000ea400080010ff */
[----:B--2---:R-:W-:Y:S05]  /*7c70*/  @!P0 BRA `(.L_x_153) ;  /* 0xfffffffc00f08947 */ /* 0x004fea000383ffff */
[----:B------:R-:W-:Y:S05]  /*7c80*/  BRA `(.L_x_70) ;  /* 0xffffffbc00647947 */ /* 0x000fea000383ffff */
.L_x_74:
[----:B------:R-:W-:-:S07]  /*7c90*/  MOV R0, UR5 ;  /* 0x0000000500007c02 */ /* 0x000fce0008000f00 */
.L_x_154:
[----:B--2---:R2:W3:Y:S02]  /*7ca0*/  SYNCS.PHASECHK.TRANS64.TRYWAIT P0, [R0+URZ], R3 ;  /* 0x00000003000075a7 */ /* 0x0044e400080011ff */
[----:B---3--:R-:W-:Y:S05]  /*7cb0*/  @!P0 NANOSLEEP.SYNCS 0x989680 ;  /* 0x009896800000895d */ /* 0x008fea0003900000 */
[----:B------:R-:W3:Y:S02]  /*7cc0*/  @!P0 SYNCS.PHASECHK.TRANS64 P0, [R0+URZ], R3 ;  /* 0x00000003000085a7 */ /* 0x000ee400080010ff */
[----:B---3--:R-:W-:Y:S05]  /*7cd0*/  @!P0 BRA `(.L_x_154) ;  /* 0xfffffffc00f08947 */ /* 0x008fea000383ffff */
[----:B------:R-:W-:Y:S05]  /*7ce0*/  BRA `(.L_x_155) ;  /* 0xffffffc000187947 */ /* 0x000fea000383ffff */
.L_x_75:
[----:B------:R-:W-:-:S07]  /*7cf0*/  MOV R0, UR5 ;  /* 0x0000000500007c02 */ /* 0x000fce0008000f00 */
.L_x_156:
[----:B-1----:R1:W2:Y:S02]  /*7d00*/  SYNCS.PHASECHK.TRANS64.TRYWAIT P0, [R0+URZ], R3 ;  /* 0x00000003000075a7 */ /* 0x0022a400080011ff */
[----:B--2---:R-:W-:Y:S05]  /*7d10*/  @!P0 NANOSLEEP.SYNCS 0x989680 ;  /* 0x009896800000895d */ /* 0x004fea0003900000 */
[----:B------:R-:W2:Y:S02]  /*7d20*/  @!P0 SYNCS.PHASECHK.TRANS64 P0, [R0+URZ], R3 ;  /* 0x00000003000085a7 */ /* 0x000ea400080010ff */
[----:B--2---:R-:W-:Y:S05]  /*7d30*/  @!P0 BRA `(.L_x_156) ;  /* 0xfffffffc00f08947 */ /* 0x004fea000383ffff */
[----:B------:R-:W-:Y:S05]  /*7d40*/  BRA `(.L_x_157) ;  /* 0xffffffc000247947 */ /* 0x000fea000383ffff */
.L_x_76:
[----:B------:R-:W-:-:S07]  /*7d50*/  MOV R0, UR5 ;  /* 0x0000000500007c02 */ /* 0x000fce0008000f00 */
.L_x_158:
[----:B-1----:R1:W2:Y:S02]  /*7d60*/  SYNCS.PHASECHK.TRANS64.TRYWAIT P0, [R0+URZ], R3 ;  /* 0x00000003000075a7 */ /* 0x0022a400080011ff */
[----:B--2---:R-:W-:Y:S05]  /*7d70*/  @!P0 NANOSLEEP.SYNCS 0x989680 ;  /* 0x009896800000895d */ /* 0x004fea0003900000 */
[----:B------:R-:W2:Y:S02]  /*7d80*/  @!P0 SYNCS.PHASECHK.TRANS64 P0, [R0+URZ], R3 ;  /* 0x00000003000085a7 */ /* 0x000ea400080010ff */
[----:B--2---:R-:W-:Y:S05]  /*7d90*/  @!P0 BRA `(.L_x_158) ;  /* 0xfffffffc00f08947 */ /* 0x004fea000383ffff */
[----:B------:R-:W-:Y:S05]  /*7da0*/  BRA `(.L_x_159) ;  /* 0xffffffc000307947 */ /* 0x000fea000383ffff */
.L_x_77:
[----:B------:R-:W-:-:S07]  /*7db0*/  MOV R0, UR7 ;  /* 0x0000000700007c02 */ /* 0x000fce0008000f00 */
.L_x_160:
[----:B-1----:R1:W2:Y:S02]  /*7dc0*/  SYNCS.PHASECHK.TRANS64.TRYWAIT P0, [R0+URZ], R3 ;  /* 0x00000003000075a7 */ /* 0x0022a400080011ff */
[----:B--2---:R-:W-:Y:S05]  /*7dd0*/  @!P0 NANOSLEEP.SYNCS 0x989680 ;  /* 0x009896800000895d */ /* 0x004fea0003900000 */
[----:B------:R-:W2:Y:S02]  /*7de0*/  @!P0 SYNCS.PHASECHK.TRANS64 P0, [R0+URZ], R3 ;  /* 0x00000003000085a7 */ /* 0x000ea400080010ff */
[----:B--2---:R-:W-:Y:S05]  /*7df0*/  @!P0 BRA `(.L_x_160) ;  /* 0xfffffffc00f08947 */ /* 0x004fea000383ffff */
[----:B------:R-:W-:Y:S05]  /*7e00*/  BRA `(.L_x_161) ;  /* 0xffffffc0003c7947 */ /* 0x000fea000383ffff */
.L_x_82:
[----:B---3--:R3:W1:Y:S02]  /*7e10*/  SYNCS.PHASECHK.TRANS64.TRYWAIT P0, [R0+URZ+0x130], R3 ;  /* 0x00013003000075a7 */ /* 0x00866400080011ff */
[----:B-1----:R-:W-:Y:S05]  /*7e20*/  @!P0 NANOSLEEP.SYNCS 0x989680 ;  /* 0x009896800000895d */ /* 0x002fea0003900000 */
[----:B------:R-:W1:Y:S02]  /*7e30*/  @!P0 SYNCS.PHASECHK.TRANS64 P0, [R0+URZ+0x130], R3 ;  /* 0x00013003000085a7 */ /* 0x000e6400080010ff */
[----:B-1----:R-:W-:Y:S05]  /*7e40*/  @!P0 BRA `(.L_x_82) ;  /* 0xfffffffc00f08947 */ /* 0x002fea000383ffff */
[----:B------:R-:W-:Y:S05]  /*7e50*/  BRA `(.L_x_162) ;  /* 0xffffffc400387947 */ /* 0x000fea000383ffff */
.L_x_85:
[----:B------:R-:W-:Y:S07]  /*7e60*/  MOV R0, UR6 ;  /* 0x0000000600007c02 */ /* 0x000fee0008000f00 */
.L_x_163:
[----:B-1----:R1:W3:Y:S02]  /*7e70*/  SYNCS.PHASECHK.TRANS64.TRYWAIT P0, [R0+URZ+0x128], R3 ;  /* 0x00012803000075a7 */ /* 0x0022e400080011ff */
[----:B---3--:R-:W-:Y:S05]  /*7e80*/  @!P0 NANOSLEEP.SYNCS 0x989680 ;  /* 0x009896800000895d */ /* 0x008fea0003900000 */
[----:B------:R-:W3:Y:S02]  /*7e90*/  @!P0 SYNCS.PHASECHK.TRANS64 P0, [R0+URZ+0x128], R3 ;  /* 0x00012803000085a7 */ /* 0x000ee400080010ff */
[----:B---3--:R-:W-:Y:S05]  /*7ea0*/  @!P0 BRA `(.L_x_163) ;  /* 0xfffffffc00f08947 */ /* 0x008fea000383ffff */
[----:B------:R-:W-:Y:S05]  /*7eb0*/  BRA `(.L_x_84) ;  /* 0xffffffc800247947 */ /* 0x000fea000383ffff */
.L_x_88:
[----:B------:R-:W-:Y:S07]  /*7ec0*/  MOV R3, UR6 ;  /* 0x0000000600037c02 */ /* 0x000fee0008000f00 */
.L_x_164:
[----:B-1----:R1:W2:Y:S02]  /*7ed0*/  SYNCS.PHASECHK.TRANS64.TRYWAIT P2, [R3+URZ+0x118], R26 ;  /* 0x0001181a030075a7 */ /* 0x0022a400080411ff */
[----:B--2---:R-:W-:Y:S05]  /*7ee0*/  @!P2 NANOSLEEP.SYNCS 0x989680 ;  /* 0x009896800000a95d */ /* 0x004fea0003900000 */
[----:B------:R-:W2:Y:S02]  /*7ef0*/  @!P2 SYNCS.PHASECHK.TRANS64 P2, [R3+URZ+0x118], R26 ;  /* 0x0001181a0300a5a7 */ /* 0x000ea400080410ff */
[----:B--2---:R-:W-:Y:S05]  /*7f00*/  @!P2 BRA `(.L_x_164) ;  /* 0xfffffffc00f0a947 */ /* 0x004fea000383ffff */
[----:B------:R-:W-:Y:S05]  /*7f10*/  BRA `(.L_x_165) ;  /* 0xffffffc800b87947 */ /* 0x000fea000383ffff */
.L_x_91:
[----:B--2---:R2:W4:Y:S02]  /*7f20*/  SYNCS.PHASECHK.TRANS64.TRYWAIT P0, [R0+URZ+0x130], R3 ;  /* 0x00013003000075a7 */ /* 0x00452400080011ff */
[----:B----4-:R-:W-:Y:S05]  /*7f30*/  @!P0 NANOSLEEP.SYNCS 0x989680 ;  /* 0x009896800000895d */ /* 0x010fea0003900000 */
[----:B------:R-:W4:Y:S02]  /*7f40*/  @!P0 SYNCS.PHASECHK.TRANS64 P0, [R0+URZ+0x130], R3 ;  /* 0x00013003000085a7 */ /* 0x000f2400080010ff */
[----:B----4-:R-:W-:Y:S05]  /*7f50*/  @!P0 BRA `(.L_x_91) ;  /* 0xfffffffc00f08947 */ /* 0x010fea000383ffff */
[----:B------:R-:W-:Y:S05]  /*7f60*/  BRA `(.L_x_166) ;  /* 0xffffffd000187947 */ /* 0x000fea000383ffff */
.L_x_102:
[----:B-1----:R-:W-:Y:S04]  /*7f70*/  MOV R0, UR43 ;  /* 0x0000002b00007c02 */ /* 0x002fe80008000f00 */
[----:B------:R1:W2:Y:S03]  /*7f80*/  SYNCS.PHASECHK.TRANS64.TRYWAIT P1, [R0+URZ+0x110], R3 ;  /* 0x00011003000075a7 */ /* 0x0002a600080211ff */
[----:B--2---:R-:W-:Y:S05]  /*7f90*/  @!P1 NANOSLEEP.SYNCS 0x989680 ;  /* 0x009896800000995d */ /* 0x004fea0003900000 */
[----:B------:R-:W2:Y:S02]  /*7fa0*/  @!P1 SYNCS.PHASECHK.TRANS64 P1, [R0+URZ+0x110], R3 ;  /* 0x00011003000095a7 */ /* 0x000ea400080210ff */
[----:B--2---:R-:W-:Y:S05]  /*7fb0*/  @!P1 BRA `(.L_x_102) ;  /* 0xfffffffc00ec9947 */ /* 0x004fea000383ffff */
[----:B------:R-:W-:Y:S05]  /*7fc0*/  BRA `(.L_x_101) ;  /* 0xffffffdc00147947 */ /* 0x000fea000383ffff */
.L_x_104:
[----:B------:R1:W1:Y:S02]  /*7fd0*/  SYNCS.PHASECHK.TRANS64.TRYWAIT P1, [R148+URZ+0x150], R5 ;  /* 0x00015005940075a7 */ /* 0x00026400080211ff */
[----:B-1----:R-:W-:Y:S05]  /*7fe0*/  @!P1 NANOSLEEP.SYNCS 0x989680 ;  /* 0x009896800000995d */ /* 0x002fea0003900000 */
[----:B------:R-:W1:Y:S02]  /*7ff0*/  @!P1 SYNCS.PHASECHK.TRANS64 P1, [R148+URZ+0x150], R5 ;  /* 0x00015005940095a7 */ /* 0x000e6400080210ff */
[----:B-1----:R-:W-:Y:S05]  /*8000*/  @!P1 BRA `(.L_x_104) ;  /* 0xfffffffc00f09947 */ /* 0x002fea000383ffff */
[----:B------:R-:W-:Y:S05]  /*8010*/  BRA `(.L_x_103) ;  /* 0xffffffdc00587947 */ /* 0x000fea000383ffff */
        .weak           $__internal_0_$__cuda_sm10x_tcgen05_guardrail_trap_col_being_dealloced_not_returned_by_alloc
        .type           $__internal_0_$__cuda_sm10x_tcgen05_guardrail_trap_col_being_dealloced_not_returned_by_alloc,@function
        .size           $__internal_0_$__cuda_sm10x_tcgen05_guardrail_trap_col_being_dealloced_not_returned_by_alloc,($__internal_1_$__cuda_sm10x_tcgen05_guardrail_trap_phase_invalid_during_alloc - $__internal_0_$__cuda_sm10x_tcgen05_guardrail_trap_col_being_dealloced_not_returned_by_alloc)
$__internal_0_$__cuda_sm10x_tcgen05_guardrail_trap_col_being_dealloced_not_returned_by_alloc:
[----:B------:R-:W-:Y:S05]  /*8020*/  BPT.TRAP 0x1 ;  /* 0x000000040000795c */ /* 0x000fea0000300000 */
[----:B------:R-:W-:-:S04]  /*8030*/  HFMA2 R3, -RZ, RZ, 0, 0 ;  /* 0x00000000ff037431 */ /* 0x000fc800000001ff */
[----:B------:R-:W-:Y:S05]  /*8040*/  RET.REL.NODEC R2 `(_ZN7cutlass13device_kernelINS_4gemm6kernel13GemmUniversalIN4cute5tupleIJiiiiEEENS1_10collective13CollectiveMmaINS1_35MainloopSm100TmaUmmaWarpSpecializedILi17ELi2ELi4ENS5_IJNS4_1CILi1EEESB_SB_EEEEENS5_IJNSA_ILi128EEENSA_ILi64EEESF_EEEaNS5_IJlSB_lEEEaSH_NS4_8TiledMMAINS4_8MMA_AtomIJNS4_15SM100_MMA_S8_SSIaaiLi128ELi64ELNS4_4UMMA5MajorE0ELSM_0ELNSL_8SaturateE0EEEEEENS4_6LayoutISC_NS5_IJNSA_ILi0EEESR_SR_EEEEENS5_IJNS4_10UnderscoreESU_SU_EEEEENS4_13SM90_TMA_LOADENS4_14ComposedLayoutINS4_7SwizzleILi2ELi4ELi3EEENS4_18smem_ptr_flag_bitsILi8EEENSQ_INS5_IJNSA_ILi8EEESF_EEENS5_IJSF_SB_EEEEEEEvNS4_8identityESX_S17_vS18_EENS_8epilogue10collective18CollectiveEpilogueINS1A_23Sm100TmaWarpSpecializedILi1ELi1ELi64ELb0ELb0EEEJSG_NS5_IJNSQ_ISE_SB_EENSQ_ISF_SB_EEEEEaSH_aSH_NS1A_6fusion15FusionCallbacksIS1E_NS1I_17LinearCombinationIaiaiLNS_15FloatRoundStyleE2EEESG_S1H_JEEENS4_5SM1004TMEM4LOAD26SM100_TMEM_LOAD_32dp32b64xESX_S17_NS4_39AutoVectorizingCopyWithAssumedAlignmentILi128EEENS4_14SM90_TMA_STOREES17_S1T_S1T_EEEvvEEEEvNT_6ParamsE) ;  /* 0xffffff7c02ec7950 */ /* 0x000fea0003c3ffff */
        .weak           $__internal_1_$__cuda_sm10x_tcgen05_guardrail_trap_phase_invalid_during_alloc
        .type           $__internal_1_$__cuda_sm10x_tcgen05_guardrail_trap_phase_invalid_during_alloc,@function
        .size           $__internal_1_$__cuda_sm10x_tcgen05_guardrail_trap_phase_invalid_during_alloc,($__internal_2_$__cuda_sm10x_tcgen05_guardrail_trap_unallocated_columns_being_dealloced - $__internal_1_$__cuda_sm10x_tcgen05_guardrail_trap_phase_invalid_during_alloc)
$__internal_1_$__cuda_sm10x_tcgen05_guardrail_trap_phase_invalid_during_alloc:
[----:B------:R-:W-:Y:S05]  /*8050*/  BPT.TRAP 0x1 ;  /* 0x000000040000795c */ /* 0x000fea0000300000 */
[----:B------:R-:W-:-:S04]  /*8060*/  MOV R3, 0x0 ;  /* 0x0000000000037802 */ /* 0x000fc80000000f00 */
[----:B------:R-:W-:Y:S05]  /*8070*/  RET.REL.NODEC R2 `(_ZN7cutlass13device_kernelINS_4gemm6kernel13GemmUniversalIN4cute5tupleIJiiiiEEENS1_10collective13CollectiveMmaINS1_35MainloopSm100TmaUmmaWarpSpecializedILi17ELi2ELi4ENS5_IJNS4_1CILi1EEESB_SB_EEEEENS5_IJNSA_ILi128EEENSA_ILi64EEESF_EEEaNS5_IJlSB_lEEEaSH_NS4_8TiledMMAINS4_8MMA_AtomIJNS4_15SM100_MMA_S8_SSIaaiLi128ELi64ELNS4_4UMMA5MajorE0ELSM_0ELNSL_8SaturateE0EEEEEENS4_6LayoutISC_NS5_IJNSA_ILi0EEESR_SR_EEEEENS5_IJNS4_10UnderscoreESU_SU_EEEEENS4_13SM90_TMA_LOADENS4_14ComposedLayoutINS4_7SwizzleILi2ELi4ELi3EEENS4_18smem_ptr_flag_bitsILi8EEENSQ_INS5_IJNSA_ILi8EEESF_EEENS5_IJSF_SB_EEEEEEEvNS4_8identityESX_S17_vS18_EENS_8epilogue10collective18CollectiveEpilogueINS1A_23Sm100TmaWarpSpecializedILi1ELi1ELi64ELb0ELb0EEEJSG_NS5_IJNSQ_ISE_SB_EENSQ_ISF_SB_EEEEEaSH_aSH_NS1A_6fusion15FusionCallbacksIS1E_NS1I_17LinearCombinationIaiaiLNS_15FloatRoundStyleE2EEESG_S1H_JEEENS4_5SM1004TMEM4LOAD26SM100_TMEM_LOAD_32dp32b64xESX_S17_NS4_39AutoVectorizingCopyWithAssumedAlignmentILi128EEENS4_14SM90_TMA_STOREES17_S1T_S1T_EEEvvEEEEvNT_6ParamsE) ;  /* 0xffffff7c02e07950 */ /* 0x000fea0003c3ffff */
        .weak           $__internal_2_$__cuda_sm10x_tcgen05_guardrail_trap_unallocated_columns_being_dealloced
        .type           $__internal_2_$__cuda_sm10x_tcgen05_guardrail_trap_unallocated_columns_being_dealloced,@function
        .size           $__internal_2_$__cuda_sm10x_tcgen05_guardrail_trap_unallocated_columns_being_dealloced,(.L_x_168 - $__internal_2_$__cuda_sm10x_tcgen05_guardrail_trap_unallocated_columns_being_dealloced)
$__internal_2_$__cuda_sm10x_tcgen05_guardrail_trap_unallocated_columns_being_dealloced:
[----:B------:R-:W-:Y:S05]  /*8080*/  BPT.TRAP 0x1 ;  /* 0x000000040000795c */ /* 0x000fea0000300000 */
[----:B------:R-:W-:-:S04]  /*8090*/  HFMA2 R3, -RZ, RZ, 0, 0 ;  /* 0x00000000ff037431 */ /* 0x000fc800000001ff */
[----:B------:R-:W-:Y:S05]  /*80a0*/  RET.REL.NODEC R2 `(_ZN7cutlass13device_kernelINS_4gemm6kernel13GemmUniversalIN4cute5tupleIJiiiiEEENS1_10collective13CollectiveMmaINS1_35MainloopSm100TmaUmmaWarpSpecializedILi17ELi2ELi4ENS5_IJNS4_1CILi1EEESB_SB_EEEEENS5_IJNSA_ILi128EEENSA_ILi64EEESF_EEEaNS5_IJlSB_lEEEaSH_NS4_8TiledMMAINS4_8MMA_AtomIJNS4_15SM100_MMA_S8_SSIaaiLi128ELi64ELNS4_4UMMA5MajorE0ELSM_0ELNSL_8SaturateE0EEEEEENS4_6LayoutISC_NS5_IJNSA_ILi0EEESR_SR_EEEEENS5_IJNS4_10UnderscoreESU_SU_EEEEENS4_13SM90_TMA_LOADENS4_14ComposedLayoutINS4_7SwizzleILi2ELi4ELi3EEENS4_18smem_ptr_flag_bitsILi8EEENSQ_INS5_IJNSA_ILi8EEESF_EEENS5_IJSF_SB_EEEEEEEvNS4_8identityESX_S17_vS18_EENS_8epilogue10collective18CollectiveEpilogueINS1A_23Sm100TmaWarpSpecializedILi1ELi1ELi64ELb0ELb0EEEJSG_NS5_IJNSQ_ISE_SB_EENSQ_ISF_SB_EEEEEaSH_aSH_NS1A_6fusion15FusionCallbacksIS1E_NS1I_17LinearCombinationIaiaiLNS_15FloatRoundStyleE2EEESG_S1H_JEEENS4_5SM1004TMEM4LOAD26SM100_TMEM_LOAD_32dp32b64xESX_S17_NS4_39AutoVectorizingCopyWithAssumedAlignmentILi128EEENS4_14SM90_TMA_STOREES17_S1T_S1T_EEEvvEEEEvNT_6ParamsE) ;  /* 0xffffff7c02d47950 */ /* 0x000fea0003c3ffff */
.L_x_167:
[----:B------:R-:W-:-:S00]  /*80b0*/  BRA `(.L_x_167) ;  /* 0xfffffffc00fc7947 */ /* 0x000fc0000383ffff */
[----:B------:R-:W-:-:S00]  /*80c0*/  NOP ;  /* 0x0000000000007918 */ /* 0x000fc00000000000 */
        /* <DEDUP_REMOVED lines=11> */
.L_x_168:


//--------------------- .nv.global.init           --------------------------
	.section	.nv.global.init,"aw",@progbits
.nv.global.init:
	.type		$str$27,@object
	.size		$str$27,($str$28 - $str$27)
$str$27:
        /*0000*/ 	.byte	0x28, 0x61, 0x64, 0x64, 0x72, 0x65, 0x73, 0x73, 0x20, 0x26, 0x20, 0x6d, 0x61, 0x73, 0x6b, 0x29
        /*0010*/ 	.byte	0x20, 0x3d, 0x3d, 0x20, 0x30, 0x00
	.type		$str$28,@object
	.size		$str$28,($str$26 - $str$28)
$str$28:
        /*0016*/ 	.byte	0x2f, 0x74, 0x6d, 0x70, 0x2f, 0x63, 0x75, 0x74, 0x6c, 0x61, 0x73, 0x73, 0x5f, 0x73, 0x77, 0x65
        /*0026*/ 	.byte	0x65, 0x70, 0x5f, 0x73, 0x72, 0x63, 0x2f, 0x69, 0x6e, 0x63, 0x6c, 0x75, 0x64, 0x65, 0x2f, 0x63
        /*0036*/ 	.byte	0x75, 0x74, 0x65, 0x2f, 0x70, 0x6f, 0x69, 0x6e, 0x74, 0x65, 0x72, 0x5f, 0x66, 0x6c, 0x61, 0x67
        /*0046*/ 	.byte	0x67, 0x65, 0x64, 0x2e, 0x68, 0x70, 0x70, 0x00
	.type		$str$26,@object
	.size		$str$26,($str$25 - $str$26)
$str$26:
        /*004e*/ 	.byte	0x2f, 0x74, 0x6d, 0x70, 0x2f, 0x63, 0x75, 0x74, 0x6c, 0x61, 0x73, 0x73, 0x5f, 0x73, 0x77, 0x65
        /*005e*/ 	.byte	0x65, 0x70, 0x5f, 0x73, 0x72, 0x63, 0x2f, 0x69, 0x6e, 0x63, 0x6c, 0x75, 0x64, 0x65, 0x2f, 0x63
        /*006e*/ 	.byte	0x75, 0x74, 0x65, 0x2f, 0x61, 0x74, 0x6f, 0x6d, 0x2f, 0x63, 0x6f, 0x70, 0x79, 0x5f, 0x74, 0x72
        /*007e*/ 	.byte	0x61, 0x69, 0x74, 0x73, 0x5f, 0x73, 0x6d, 0x31, 0x30, 0x30, 0x2e, 0x68, 0x70, 0x70, 0x00
	.type		$str$25,@object
	.size		$str$25,(__unnamed_1 - $str$25)
$str$25:
        /*008d*/ 	.byte	0x28, 0x28, 0x75, 0x69, 0x6e, 0x74, 0x33, 0x32, 0x5f, 0x74, 0x28, 0x74, 0x68, 0x72, 0x65, 0x61
        /*009d*/ 	.byte	0x64, 0x49, 0x64, 0x78, 0x2e, 0x78, 0x29, 0x20, 0x2f, 0x20, 0x33, 0x32, 0x29, 0x20, 0x25, 0x20
        /*00ad*/ 	.byte	0x34, 0x29, 0x20, 0x3d, 0x3d, 0x20, 0x28, 0x28, 0x28, 0x74, 0x6d, 0x65, 0x6d, 0x5f, 0x61, 0x64
        /*00bd*/ 	.byte	0x64, 0x72, 0x20, 0x3e, 0x3e, 0x20, 0x31, 0x36, 0x29, 0x20, 0x2f, 0x20, 0x33, 0x32, 0x29, 0x20
        /*00cd*/ 	.byte	0x25, 0x20, 0x34, 0x29, 0x00
	.type		__unnamed_1,@object
	.size		__unnamed_1,(__unnamed_2 - __unnamed_1)
__unnamed_1:
        /*00d2*/ 	.byte	0x61, 0x75, 0x74, 0x6f, 0x20, 0x63, 0x75, 0x74, 0x65, 0x3a, 0x3a, 0x61, 0x73, 0x5f, 0x70, 0x6f
        /* <DEDUP_REMOVED lines=24> */
        /*0262*/ 	.byte	0x5d, 0x00
	.type		__unnamed_2,@object
	.size		__unnamed_2,(.L_2 - __unnamed_2)
__unnamed_2:
        /* <DEDUP_REMOVED lines=42> */
        /*0504*/ 	.byte	0x43, 0x3c, 0x30, 0x3e, 0x3e, 0x3e, 0x3e, 0x5d, 0x00
.L_2:


//--------------------- .nv.shared._ZN7cutlass13device_kernelINS_4gemm6kernel13GemmUniversalIN4cute5tupleIJiiiiEEENS1_10collective13CollectiveMmaINS1_35MainloopSm100TmaUmmaWarpSpecializedILi17ELi2ELi4ENS5_IJNS4_1CILi1EEESB_SB_EEEEENS5_IJNSA_ILi128EEENSA_ILi64EEESF_EEEaNS5_IJlSB_lEEEaSH_NS4_8TiledMMAINS4_8MMA_AtomIJNS4_15SM100_MMA_S8_SSIaaiLi128ELi64ELNS4_4UMMA5MajorE0ELSM_0ELNSL_8SaturateE0EEEEEENS4_6LayoutISC_NS5_IJNSA_ILi0EEESR_SR_EEEEENS5_IJNS4_10UnderscoreESU_SU_EEEEENS4_13SM90_TMA_LOADENS4_14ComposedLayoutINS4_7SwizzleILi2ELi4ELi3EEENS4_18smem_ptr_flag_bitsILi8EEENSQ_INS5_IJNSA_ILi8EEESF_EEENS5_IJSF_SB_EEEEEEEvNS4_8identityESX_S17_vS18_EENS_8epilogue10collective18CollectiveEpilogueINS1A_23Sm100TmaWarpSpecializedILi1ELi1ELi64ELb0ELb0EEEJSG_NS5_IJNSQ_ISE_SB_EENSQ_ISF_SB_EEEEEaSH_aSH_NS1A_6fusion15FusionCallbacksIS1E_NS1I_17LinearCombinationIaiaiLNS_15FloatRoundStyleE2EEESG_S1H_JEEENS4_5SM1004TMEM4LOAD26SM100_TMEM_LOAD_32dp32b64xESX_S17_NS4_39AutoVectorizingCopyWithAssumedAlignmentILi128EEENS4_14SM90_TMA_STOREES17_S1T_S1T_EEEvvEEEEvNT_6ParamsE --------------------------
	.section	.nv.shared._ZN7cutlass13device_kernelINS_4gemm6kernel13GemmUniversalIN4cute5tupleIJiiiiEEENS1_10collective13CollectiveMmaINS1_35MainloopSm100TmaUmmaWarpSpecializedILi17ELi2ELi4ENS5_IJNS4_1CILi1EEESB_SB_EEEEENS5_IJNSA_ILi128EEENSA_ILi64EEESF_EEEaNS5_IJlSB_lEEEaSH_NS4_8TiledMMAINS4_8MMA_AtomIJNS4_15SM100_MMA_S8_SSIaaiLi128ELi64ELNS4_4UMMA5MajorE0ELSM_0ELNSL_8SaturateE0EEEEEENS4_6LayoutISC_NS5_IJNSA_ILi0EEESR_SR_EEEEENS5_IJNS4_10UnderscoreESU_SU_EEEEENS4_13SM90_TMA_LOADENS4_14ComposedLayoutINS4_7SwizzleILi2ELi4ELi3EEENS4_18smem_ptr_flag_bitsILi8EEENSQ_INS5_IJNSA_ILi8EEESF_EEENS5_IJSF_SB_EEEEEEEvNS4_8identityESX_S17_vS18_EENS_8epilogue10collective18CollectiveEpilogueINS1A_23Sm100TmaWarpSpecializedILi1ELi1ELi64ELb0ELb0EEEJSG_NS5_IJNSQ_ISE_SB_EENSQ_ISF_SB_EEEEEaSH_aSH_NS1A_6fusion15FusionCallbacksIS1E_NS1I_17LinearCombinationIaiaiLNS_15FloatRoundStyleE2EEESG_S1H_JEEENS4_5SM1004TMEM4LOAD26SM100_TMEM_LOAD_32dp32b64xESX_S17_NS4_39AutoVectorizingCopyWithAssumedAlignmentILi128EEENS4_14SM90_TMA_STOREES17_S1T_S1T_EEEvvEEEEvNT_6ParamsE,"aw",@nobits
	.sectionflags	@""
	.align	16
	.zero		1024


//--------------------- .nv.shared.reserved.0     --------------------------
	.section	.nv.shared.reserved.0,"aw",@nobits
	.weak		__nv_reservedSMEM_offset_0_alias
	.size		__nv_reservedSMEM_offset_0_alias, 0, 64
	.other		__nv_reservedSMEM_offset_0_alias,@"STO_CUDA_RESERVED_SHARED STV_DEFAULT"
__nv_reservedSMEM_offset_0_alias:
	.zero		0
.nv.shared.reserved.0:
	.zero		64
	.weak		__nv_reservedSMEM_tcgen05_partition
	.type		__nv_reservedSMEM_tcgen05_partition,@object
	.size		__nv_reservedSMEM_tcgen05_partition,(.L_0 - __nv_reservedSMEM_tcgen05_partition)
__nv_reservedSMEM_tcgen05_partition:
	.zero		32
.L_0:


//--------------------- .nv.global                --------------------------
	.section	.nv.global,"aw",@nobits
.nv.global:
	.type		_ZN39_INTERNAL_dd90e6bc_4_k_cu_731e32b7_93064cute1_E,@object
	.size		_ZN39_INTERNAL_dd90e6bc_4_k_cu_731e32b7_93064cute1_E,(_ZN39_INTERNAL_dd90e6bc_4_k_cu_731e32b7_93064cuda3std3__45__cpo6cbeginE - _ZN39_INTERNAL_dd90e6bc_4_k_cu_731e32b7_93064cute1_E)
_ZN39_INTERNAL_dd90e6bc_4_k_cu_731e32b7_93064cute1_E:
	.zero		1
	.type		_ZN39_INTERNAL_dd90e6bc_4_k_cu_731e32b7_93064cuda3std3__45__cpo6cbeginE,@object
	.size		_ZN39_INTERNAL_dd90e6bc_4_k_cu_731e32b7_93064cuda3std3__45__cpo6cbeginE,(_ZN39_INTERNAL_dd90e6bc_4_k_cu_731e32b7_93064cuda3std3__48in_placeE - _ZN39_INTERNAL_dd90e6bc_4_k_cu_731e32b7_93064cuda3std3__45__cpo6cbeginE)
_ZN39_INTERNAL_dd90e6bc_4_k_cu_731e32b7_93064cuda3std3__45__cpo6cbeginE:
	.zero		1
	.type		_ZN39_INTERNAL_dd90e6bc_4_k_cu_731e32b7_93064cuda3std3__48in_placeE,@object
	.size		_ZN39_INTERNAL_dd90e6bc_4_k_cu_731e32b7_93064cuda3std3__48in_placeE,(_ZN39_INTERNAL_dd90e6bc_4_k_cu_731e32b7_93064cuda3std6ranges3__45__cpo9iter_moveE - _ZN39_INTERNAL_dd90e6bc_4_k_cu_731e32b7_93064cuda3std3__48in_placeE)
_ZN39_INTERNAL_dd90e6bc_4_k_cu_731e32b7_93064cuda3std3__48in_placeE:
	.zero		1
	.type		_ZN39_INTERNAL_dd90e6bc_4_k_cu_731e32b7_93064cuda3std6ranges3__45__cpo9iter_moveE,@object
	.size		_ZN39_INTERNAL_dd90e6bc_4_k_cu_731e32b7_93064cuda3std6ranges3__45__cpo9iter_moveE,(_ZN39_INTERNAL_dd90e6bc_4_k_cu_731e32b7_93064cuda3std3__45__cpo5beginE - _ZN39_INTERNAL_dd90e6bc_4_k_cu_731e32b7_93064cuda3std6ranges3__45__cpo9iter_moveE)
_ZN39_INTERNAL_dd90e6bc_4_k_cu_731e32b7_93064cuda3std6ranges3__45__cpo9iter_moveE:
	.zero		1
	.type		_ZN39_INTERNAL_dd90e6bc_4_k_cu_731e32b7_93064cuda3std3__45__cpo5beginE,@object
	.size		_ZN39_INTERNAL_dd90e6bc_4_k_cu_731e32b7_93064cuda3std3__45__cpo5beginE,(_ZN39_INTERNAL_dd90e6bc_4_k_cu_731e32b7_93064cuda3std3__441_GLOBAL__N__dd90e6bc_4_k_cu_731e32b7_93066ignoreE - _ZN39_INTERNAL_dd90e6bc_4_k_cu_731e32b7_93064cuda3std3__45__cpo5beginE)
_ZN39_INTERNAL_dd90e6bc_4_k_cu_731e32b7_93064cuda3std3__45__cpo5beginE:
	.zero		1
	.type		_ZN39_INTERNAL_dd90e6bc_4_k_cu_731e32b7_93064cuda3std3__441_GLOBAL__N__dd90e6bc_4_k_cu_731e32b7_93066ignoreE,@object
	.size		_ZN39_INTERNAL_dd90e6bc_4_k_cu_731e32b7_93064cuda3std3__441_GLOBAL__N__dd90e6bc_4_k_cu_731e32b7_93066ignoreE,(_ZN39_INTERNAL_dd90e6bc_4_k_cu_731e32b7_93064cute7productE - _ZN39_INTERNAL_dd90e6bc_4_k_cu_731e32b7_93064cuda3std3__441_GLOBAL__N__dd90e6bc_4_k_cu_731e32b7_93066ignoreE)
_ZN39_INTERNAL_dd90e6bc_4_k_cu_731e32b7_93064cuda3std3__441_GLOBAL__N__dd90e6bc_4_k_cu_731e32b7_93066ignoreE:
	.zero		1
	.type		_ZN39_INTERNAL_dd90e6bc_4_k_cu_731e32b7_93064cute7productE,@object
	.size		_ZN39_INTERNAL_dd90e6bc_4_k_cu_731e32b7_93064cute7productE,(_ZN39_INTERNAL_dd90e6bc_4_k_cu_731e32b7_93064cuda3std3__45__cpo3endE - _ZN39_INTERNAL_dd90e6bc_4_k_cu_731e32b7_93064cute7productE)
_ZN39_INTERNAL_dd90e6bc_4_k_cu_731e32b7_93064cute7productE:
	.zero		1
	.type		_ZN39_INTERNAL_dd90e6bc_4_k_cu_731e32b7_93064cuda3std3__45__cpo3endE,@object
	.size		_ZN39_INTERNAL_dd90e6bc_4_k_cu_731e32b7_93064cuda3std3__45__cpo3endE,(_ZN39_INTERNAL_dd90e6bc_4_k_cu_731e32b7_93064cuda3std3__419piecewise_constructE - _ZN39_INTERNAL_dd90e6bc_4_k_cu_731e32b7_93064cuda3std3__45__cpo3endE)
_ZN39_INTERNAL_dd90e6bc_4_k_cu_731e32b7_93064cuda3std3__45__cpo3endE:
	.zero		1
	.type		_ZN39_INTERNAL_dd90e6bc_4_k_cu_731e32b7_93064cuda3std3__419piecewise_constructE,@object
	.size		_ZN39_INTERNAL_dd90e6bc_4_k_cu_731e32b7_93064cuda3std3__419piecewise_constructE,(_ZN39_INTERNAL_dd90e6bc_4_k_cu_731e32b7_93064cuda3std3__45__cpo4cendE - _ZN39_INTERNAL_dd90e6bc_4_k_cu_731e32b7_93064cuda3std3__419piecewise_constructE)
_ZN39_INTERNAL_dd90e6bc_4_k_cu_731e32b7_93064cuda3std3__419piecewise_constructE:
	.zero		1
	.type		_ZN39_INTERNAL_dd90e6bc_4_k_cu_731e32b7_93064cuda3std3__45__cpo4cendE,@object
	.size		_ZN39_INTERNAL_dd90e6bc_4_k_cu_731e32b7_93064cuda3std3__45__cpo4cendE,(_ZN39_INTERNAL_dd90e6bc_4_k_cu_731e32b7_93064cuda3std6ranges3__45__cpo4swapE - _ZN39_INTERNAL_dd90e6bc_4_k_cu_731e32b7_93064cuda3std3__45__cpo4cendE)
_ZN39_INTERNAL_dd90e6bc_4_k_cu_731e32b7_93064cuda3std3__45__cpo4cendE:
	.zero		1
	.type		_ZN39_INTERNAL_dd90e6bc_4_k_cu_731e32b7_93064cuda3std6ranges3__45__cpo4swapE,@object
	.size		_ZN39_INTERNAL_dd90e6bc_4_k_cu_731e32b7_93064cuda3std6ranges3__45__cpo4swapE,(.L_10 - _ZN39_INTERNAL_dd90e6bc_4_k_cu_731e32b7_93064cuda3std6ranges3__45__cpo4swapE)
_ZN39_INTERNAL_dd90e6bc_4_k_cu_731e32b7_93064cuda3std6ranges3__45__cpo4swapE:
	.zero		1
.L_10:


//--------------------- .nv.constant0._ZN7cutlass13device_kernelINS_4gemm6kernel13GemmUniversalIN4cute5tupleIJiiiiEEENS1_10collective13CollectiveMmaINS1_35MainloopSm100TmaUmmaWarpSpecializedILi17ELi2ELi4ENS5_IJNS4_1CILi1EEESB_SB_EEEEENS5_IJNSA_ILi128EEENSA_ILi64EEESF_EEEaNS5_IJlSB_lEEEaSH_NS4_8TiledMMAINS4_8MMA_AtomIJNS4_15SM100_MMA_S8_SSIaaiLi128ELi64ELNS4_4UMMA5MajorE0ELSM_0ELNSL_8SaturateE0EEEEEENS4_6LayoutISC_NS5_IJNSA_ILi0EEESR_SR_EEEEENS5_IJNS4_10UnderscoreESU_SU_EEEEENS4_13SM90_TMA_LOADENS4_14ComposedLayoutINS4_7SwizzleILi2ELi4ELi3EEENS4_18smem_ptr_flag_bitsILi8EEENSQ_INS5_IJNSA_ILi8EEESF_EEENS5_IJSF_SB_EEEEEEEvNS4_8identityESX_S17_vS18_EENS_8epilogue10collective18CollectiveEpilogueINS1A_23Sm100TmaWarpSpecializedILi1ELi1ELi64ELb0ELb0EEEJSG_NS5_IJNSQ_ISE_SB_EENSQ_ISF_SB_EEEEEaSH_aSH_NS1A_6fusion15FusionCallbacksIS1E_NS1I_17LinearCombinationIaiaiLNS_15FloatRoundStyleE2EEESG_S1H_JEEENS4_5SM1004TMEM4LOAD26SM100_TMEM_LOAD_32dp32b64xESX_S17_NS4_39AutoVectorizingCopyWithAssumedAlignmentILi128EEENS4_14SM90_TMA_STOREES17_S1T_S1T_EEEvvEEEEvNT_6ParamsE --------------------------
	.section	.nv.constant0._ZN7cutlass13device_kernelINS_4gemm6kernel13GemmUniversalIN4cute5tupleIJiiiiEEENS1_10collective13CollectiveMmaINS1_35MainloopSm100TmaUmmaWarpSpecializedILi17ELi2ELi4ENS5_IJNS4_1CILi1EEESB_SB_EEEEENS5_IJNSA_ILi128EEENSA_ILi64EEESF_EEEaNS5_IJlSB_lEEEaSH_NS4_8TiledMMAINS4_8MMA_AtomIJNS4_15SM100_MMA_S8_SSIaaiLi128ELi64ELNS4_4UMMA5MajorE0ELSM_0ELNSL_8SaturateE0EEEEEENS4_6LayoutISC_NS5_IJNSA_ILi0EEESR_SR_EEEEENS5_IJNS4_10UnderscoreESU_SU_EEEEENS4_13SM90_TMA_LOADENS4_14ComposedLayoutINS4_7SwizzleILi2ELi4ELi3EEENS4_18smem_ptr_flag_bitsILi8EEENSQ_INS5_IJNSA_ILi8EEESF_EEENS5_IJSF_SB_EEEEEEEvNS4_8identityESX_S17_vS18_EENS_8epilogue10collective18CollectiveEpilogueINS1A_23Sm100TmaWarpSpecializedILi1ELi1ELi64ELb0ELb0EEEJSG_NS5_IJNSQ_ISE_SB_EENSQ_ISF_SB_EEEEEaSH_aSH_NS1A_6fusion15FusionCallbacksIS1E_NS1I_17LinearCombinationIaiaiLNS_15FloatRoundStyleE2EEESG_S1H_JEEENS4_5SM1004TMEM4LOAD26SM100_TMEM_LOAD_32dp32b64xESX_S17_NS4_39AutoVectorizingCopyWithAssumedAlignmentILi128EEENS4_14SM90_TMA_STOREES17_S1T_S1T_EEEvvEEEEvNT_6ParamsE,"a",@progbits
	.sectionflags	@""
	.align	4
.nv.constant0._ZN7cutlass13device_kernelINS_4gemm6kernel13GemmUniversalIN4cute5tupleIJiiiiEEENS1_10collective13CollectiveMmaINS1_35MainloopSm100TmaUmmaWarpSpecializedILi17ELi2ELi4ENS5_IJNS4_1CILi1EEESB_SB_EEEEENS5_IJNSA_ILi128EEENSA_ILi64EEESF_EEEaNS5_IJlSB_lEEEaSH_NS4_8TiledMMAINS4_8MMA_AtomIJNS4_15SM100_MMA_S8_SSIaaiLi128ELi64ELNS4_4UMMA5MajorE0ELSM_0ELNSL_8SaturateE0EEEEEENS4_6LayoutISC_NS5_IJNSA_ILi0EEESR_SR_EEEEENS5_IJNS4_10UnderscoreESU_SU_EEEEENS4_13SM90_TMA_LOADENS4_14ComposedLayoutINS4_7SwizzleILi2ELi4ELi3EEENS4_18smem_ptr_flag_bitsILi8EEENSQ_INS5_IJNSA_ILi8EEESF_EEENS5_IJSF_SB_EEEEEEEvNS4_8identityESX_S17_vS18_EENS_8epilogue10collective18CollectiveEpilogueINS1A_23Sm100TmaWarpSpecializedILi1ELi1ELi64ELb0ELb0EEEJSG_NS5_IJNSQ_ISE_SB_EENSQ_ISF_SB_EEEEEaSH_aSH_NS1A_6fusion15FusionCallbacksIS1E_NS1I_17LinearCombinationIaiaiLNS_15FloatRoundStyleE2EEESG_S1H_JEEENS4_5SM1004TMEM4LOAD26SM100_TMEM_LOAD_32dp32b64xESX_S17_NS4_39AutoVectorizingCopyWithAssumedAlignmentILi128EEENS4_14SM90_TMA_STOREES17_S1T_S1T_EEEvvEEEEvNT_6ParamsE:
	.zero		2944


//--------------------- SYMBOLS --------------------------

	.type		.nv.reservedSmem.offset0,@object
	.size		.nv.reservedSmem.offset0,0x4
	.type		.nv.reservedSmem.cap,@object
	.size		.nv.reservedSmem.cap,0x4
	.type		__assertfail,@function
